def matmul_kernel(
    a_ptr,
    b_ptr,
    c_ptr,
    M,
    N,
    K,
    stride_am,
    stride_ak,
    stride_bk,
    stride_bn,
    stride_cm,
    stride_cn,
    BLOCK_M: tl.constexpr,
    BLOCK_N: tl.constexpr,
    BLOCK_K: tl.constexpr,
    GROUP_M: tl.constexpr,
):
    pid = tl.program_id(axis=0)
    num_pid_m = tl.cdiv(M, BLOCK_M)
    num_pid_n = tl.cdiv(N, BLOCK_N)
    num_pid_in_group = GROUP_M * num_pid_n
    group_id = pid // num_pid_in_group
    first_pid_m = group_id * GROUP_M
    group_size_m = min(num_pid_m - first_pid_m, GROUP_M)
    pid_m = first_pid_m + ((pid % num_pid_in_group) % group_size_m)
    pid_n = (pid % num_pid_in_group) // group_size_m

    offs_am = (pid_m * BLOCK_M + tl.arange(0, BLOCK_M)) % M
    offs_bn = (pid_n * BLOCK_N + tl.arange(0, BLOCK_N)) % N
    offs_k = tl.arange(0, BLOCK_K)
    a_ptrs = a_ptr + offs_am[:, None] * stride_am + offs_k[None, :] * stride_ak
    b_ptrs = b_ptr + offs_k[:, None] * stride_bk + offs_bn[None, :] * stride_bn

    acc = tl.zeros((BLOCK_M, BLOCK_N), dtype=tl.float32)
    for kk in range(0, tl.cdiv(K, BLOCK_K)):
        a = tl.load(a_ptrs, mask=offs_k[None, :] < K - kk * BLOCK_K, other=0.0)
        b = tl.load(b_ptrs, mask=offs_k[:, None] < K - kk * BLOCK_K, other=0.0)
        acc = tl.dot(a, b, acc)
        a_ptrs += BLOCK_K * stride_ak
        b_ptrs += BLOCK_K * stride_bk

    c = acc.to(c_ptr.dtype.element_ty)
    offs_cm = pid_m * BLOCK_M + tl.arange(0, BLOCK_M)
    offs_cn = pid_n * BLOCK_N + tl.arange(0, BLOCK_N)
    c_ptrs = c_ptr + offs_cm[:, None] * stride_cm + offs_cn[None, :] * stride_cn
    mask = (offs_cm[:, None] < M) & (offs_cn[None, :] < N)
    tl.store(c_ptrs, c, mask=mask)

# config = {"BLOCK_K": 64, "BLOCK_M": 64, "BLOCK_N": 128, "GROUP_M": 8, "arch": "sm_100", "dtype": "fp32", "num_ctas": 1, "num_stages": 3, "num_warps": 4}
# arch = sm_100


// ===== COMPILED SASS (sm_100a) =====

	.target	sm_100a

	.elftype	@"ET_EXEC"


//--------------------- .note.nv.tkinfo           --------------------------
	.section	.note.nv.tkinfo,"",@"SHT_NOTE"
	.sectionflags	@"SHF_NOTE_NV_TKINFO"
	.tkinfo
        /*0018*/ 	.word	0x00000081
        /*0030*/ 	.string	""
        /*0030*/ 	.string	"ptxas-blackwell"
        /*0030*/ 	.string	"Cuda compilation tools, release 12.9, V12.9.86"
        /*0030*/ 	.string	"Build cuda_12.9.r12.9/compiler.36037853_0"
        /*0030*/ 	.string	"-v  -suppress-debug-info  -lineinfo  -arch sm_100a "



//--------------------- .note.nv.cuver            --------------------------
	.section	.note.nv.cuver,"",@"SHT_NOTE"
	.sectionflags	@"SHF_NOTE_NV_CUVER"
        /*0018*/ 	.short	0x0001
        /*001a*/ 	.short	0x0064
        /*001c*/ 	.short	0x0001
        /*001e*/ 	.short	0x0000
        /*0020*/ 	.short	0x0001
        /*0022*/ 	.short	0x0000


//--------------------- .nv.info                  --------------------------
	.section	.nv.info,"",@"SHT_CUDA_INFO"
	.align	4


	//----- nvinfo : EIATTR_REGCOUNT
	.align		4
        /*0000*/ 	.byte	0x04, 0x2f
        /*0002*/ 	.short	(.L_4 - .L_3)
	.align		4
.L_3:
        /*0004*/ 	.word	index@(matmul_kernel)
        /*0008*/ 	.word	0x000000ff


	//----- nvinfo : EIATTR_FRAME_SIZE
	.align		4
.L_4:
        /*000c*/ 	.byte	0x04, 0x11
        /*000e*/ 	.short	(.L_6 - .L_5)
	.align		4
.L_5:
        /*0010*/ 	.word	index@($__internal_2_$__cuda_sm10x_tcgen05_guardrail_trap_unallocated_columns_being_dealloced)
        /*0014*/ 	.word	0x000001d8


	//----- nvinfo : EIATTR_FRAME_SIZE
	.align		4
.L_6:
        /*0018*/ 	.byte	0x04, 0x11
        /*001a*/ 	.short	(.L_8 - .L_7)
	.align		4
.L_7:
        /*001c*/ 	.word	index@($__internal_1_$__cuda_sm10x_tcgen05_guardrail_trap_phase_invalid_during_alloc)
        /*0020*/ 	.word	0x000001d8


	//----- nvinfo : EIATTR_FRAME_SIZE
	.align		4
.L_8:
        /*0024*/ 	.byte	0x04, 0x11
        /*0026*/ 	.short	(.L_10 - .L_9)
	.align		4
.L_9:
        /*0028*/ 	.word	index@($__internal_0_$__cuda_sm10x_tcgen05_guardrail_trap_col_being_dealloced_not_returned_by_alloc)
        /*002c*/ 	.word	0x000001d8


	//----- nvinfo : EIATTR_FRAME_SIZE
	.align		4
.L_10:
        /*0030*/ 	.byte	0x04, 0x11
        /*0032*/ 	.short	(.L_12 - .L_11)
	.align		4
.L_11:
        /*0034*/ 	.word	index@(matmul_kernel)
        /*0038*/ 	.word	0x000001d8


	//----- nvinfo : EIATTR_MIN_STACK_SIZE
	.align		4
.L_12:
        /*003c*/ 	.byte	0x04, 0x12
        /*003e*/ 	.short	(.L_14 - .L_13)
	.align		4
.L_13:
        /*0040*/ 	.word	index@(matmul_kernel)
        /*0044*/ 	.word	0x000001d8
.L_14:


//--------------------- .nv.info.matmul_kernel    --------------------------
	.section	.nv.info.matmul_kernel,"",@"SHT_CUDA_INFO"
	.sectionflags	@""
	.align	4


	//----- nvinfo : EIATTR_CUDA_API_VERSION
	.align		4
        /*0000*/ 	.byte	0x04, 0x37
        /*0002*/ 	.short	(.L_16 - .L_15)
.L_15:
        /*0004*/ 	.word	0x00000081


	//----- nvinfo : EIATTR_KPARAM_INFO
	.align		4
.L_16:
        /*0008*/ 	.byte	0x04, 0x17
        /*000a*/ 	.short	(.L_18 - .L_17)
.L_17:
        /*000c*/ 	.word	0x00000000
        /*0010*/ 	.short	0x000d
        /*0012*/ 	.short	0x0048
        /*0014*/ 	.byte	0x00, 0xf4, 0x21, 0x00


	//----- nvinfo : EIATTR_KPARAM_INFO
	.align		4
.L_18:
        /*0018*/ 	.byte	0x04, 0x17
        /*001a*/ 	.short	(.L_20 - .L_19)
.L_19:
        /*001c*/ 	.word	0x00000000
        /*0020*/ 	.short	0x000c
        /*0022*/ 	.short	0x0040
        /*0024*/ 	.byte	0x00, 0xf4, 0x21, 0x00


	//----- nvinfo : EIATTR_KPARAM_INFO
	.align		4
.L_20:
        /*0028*/ 	.byte	0x04, 0x17
        /*002a*/ 	.short	(.L_22 - .L_21)
.L_21:
        /*002c*/ 	.word	0x00000000
        /*0030*/ 	.short	0x000b
        /*0032*/ 	.short	0x0038
        /*0034*/ 	.byte	0x00, 0xf0, 0x11, 0x00


	//----- nvinfo : EIATTR_KPARAM_INFO
	.align		4
.L_22:
        /*0038*/ 	.byte	0x04, 0x17
        /*003a*/ 	.short	(.L_24 - .L_23)
.L_23:
        /*003c*/ 	.word	0x00000000
        /*0040*/ 	.short	0x000a
        /*0042*/ 	.short	0x0034
        /*0044*/ 	.byte	0x00, 0xf0, 0x11, 0x00


	//----- nvinfo : EIATTR_KPARAM_INFO
	.align		4
.L_24:
        /*0048*/ 	.byte	0x04, 0x17
        /*004a*/ 	.short	(.L_26 - .L_25)
.L_25:
        /*004c*/ 	.word	0x00000000
        /*0050*/ 	.short	0x0009
        /*0052*/ 	.short	0x0030
        /*0054*/ 	.byte	0x00, 0xf0, 0x11, 0x00


	//----- nvinfo : EIATTR_KPARAM_INFO
	.align		4
.L_26:
        /*0058*/ 	.byte	0x04, 0x17
        /*005a*/ 	.short	(.L_28 - .L_27)
.L_27:
        /*005c*/ 	.word	0x00000000
        /*0060*/ 	.short	0x0008
        /*0062*/ 	.short	0x002c
        /*0064*/ 	.byte	0x00, 0xf0, 0x11, 0x00


	//----- nvinfo : EIATTR_KPARAM_INFO
	.align		4
.L_28:
        /*0068*/ 	.byte	0x04, 0x17
        /*006a*/ 	.short	(.L_30 - .L_29)
.L_29:
        /*006c*/ 	.word	0x00000000
        /*0070*/ 	.short	0x0007
        /*0072*/ 	.short	0x0028
        /*0074*/ 	.byte	0x00, 0xf0, 0x11, 0x00


	//----- nvinfo : EIATTR_KPARAM_INFO
	.align		4
.L_30:
        /*0078*/ 	.byte	0x04, 0x17
        /*007a*/ 	.short	(.L_32 - .L_31)
.L_31:
        /*007c*/ 	.word	0x00000000
        /*0080*/ 	.short	0x0006
        /*0082*/ 	.short	0x0024
        /*0084*/ 	.byte	0x00, 0xf0, 0x11, 0x00


	//----- nvinfo : EIATTR_KPARAM_INFO
	.align		4
.L_32:
        /*0088*/ 	.byte	0x04, 0x17
        /*008a*/ 	.short	(.L_34 - .L_33)
.L_33:
        /*008c*/ 	.word	0x00000000
        /*0090*/ 	.short	0x0005
        /*0092*/ 	.short	0x0020
        /*0094*/ 	.byte	0x00, 0xf0, 0x11, 0x00


	//----- nvinfo : EIATTR_KPARAM_INFO
	.align		4
.L_34:
        /*0098*/ 	.byte	0x04, 0x17
        /*009a*/ 	.short	(.L_36 - .L_35)
.L_35:
        /*009c*/ 	.word	0x00000000
        /*00a0*/ 	.short	0x0004
        /*00a2*/ 	.short	0x001c
        /*00a4*/ 	.byte	0x00, 0xf0, 0x11, 0x00


	//----- nvinfo : EIATTR_KPARAM_INFO
	.align		4
.L_36:
        /*00a8*/ 	.byte	0x04, 0x17
        /*00aa*/ 	.short	(.L_38 - .L_37)
.L_37:
        /*00ac*/ 	.word	0x00000000
        /*00b0*/ 	.short	0x0003
        /*00b2*/ 	.short	0x0018
        /*00b4*/ 	.byte	0x00, 0xf0, 0x11, 0x00


	//----- nvinfo : EIATTR_KPARAM_INFO
	.align		4
.L_38:
        /*00b8*/ 	.byte	0x04, 0x17
        /*00ba*/ 	.short	(.L_40 - .L_39)
.L_39:
        /*00bc*/ 	.word	0x00000000
        /*00c0*/ 	.short	0x0002
        /*00c2*/ 	.short	0x0010
        /*00c4*/ 	.byte	0x00, 0xf4, 0x21, 0x00


	//----- nvinfo : EIATTR_KPARAM_INFO
	.align		4
.L_40:
        /*00c8*/ 	.byte	0x04, 0x17
        /*00ca*/ 	.short	(.L_42 - .L_41)
.L_41:
        /*00cc*/ 	.word	0x00000000
        /*00d0*/ 	.short	0x0001
        /*00d2*/ 	.short	0x0008
        /*00d4*/ 	.byte	0x00, 0xf4, 0x21, 0x00


	//----- nvinfo : EIATTR_KPARAM_INFO
	.align		4
.L_42:
        /*00d8*/ 	.byte	0x04, 0x17
        /*00da*/ 	.short	(.L_44 - .L_43)
.L_43:
        /*00dc*/ 	.word	0x00000000
        /*00e0*/ 	.short	0x0000
        /*00e2*/ 	.short	0x0000
        /*00e4*/ 	.byte	0x00, 0xf4, 0x21, 0x00


	//----- nvinfo : EIATTR_AT_ENTRY_FRAGMENTS
	.align		4
.L_44:
        /*00e8*/ 	.byte	0x04, 0x4f
        /*00ea*/ 	.short	(.L_46 - .L_45)


	//   ....[0]....
.L_45:
        /*00ec*/ 	.word	0x00000004


	//----- nvinfo : EIATTR_RESERVED_SMEM_USED
	.align		4
.L_46:
        /*00f0*/ 	.byte	0x01, 0x41
	.zero		2


	//----- nvinfo : EIATTR_SPARSE_MMA_MASK
	.align		4
        /*00f4*/ 	.byte	0x03, 0x50
        /*00f6*/ 	.short	0x0000


	//----- nvinfo : EIATTR_TCGEN05_1CTA_USED
	.align		4
        /*00f8*/ 	.byte	0x01, 0x51
	.zero		2


	//----- nvinfo : EIATTR_MAXREG_COUNT
	.align		4
        /*00fc*/ 	.byte	0x03, 0x1b
        /*00fe*/ 	.short	0x00ff


	//----- nvinfo : EIATTR_NUM_BARRIERS
	.align		4
        /*0100*/ 	.byte	0x02, 0x4c
        /*0102*/ 	.byte	0x01
	.zero		1


	//----- nvinfo : EIATTR_ANNOTATIONS
	.align		4
        /*0104*/ 	.byte	0x04, 0x55
        /*0106*/ 	.short	(.L_48 - .L_47)


	//   ....[0]....
.L_47:
        /*0108*/ 	.word	0x00000001
        /*010c*/ 	.byte	0x20, 0x0a, 0x00, 0x00, 0x01, 0x00, 0x00, 0x00, 0x60, 0x0a, 0x00, 0x00, 0x01, 0x00, 0x00, 0x00
        /* <DEDUP_REMOVED lines=115> */
        /*084c*/ 	.byte	0x30, 0x07, 0x01, 0x00, 0x01, 0x00, 0x00, 0x00, 0x50, 0x07, 0x01, 0x00


	//----- nvinfo : EIATTR_INT_WARP_WIDE_INSTR_OFFSETS
	.align		4
.L_48:
        /*0858*/ 	.byte	0x04, 0x31
        /*085a*/ 	.short	(.L_50 - .L_49)


	//   ....[0]....
.L_49:
        /*085c*/ 	.word	0x00005880


	//   ....[1]....
        /*0860*/ 	.word	0x000058b0


	//   ....[2]....
        /*0864*/ 	.word	0x00005950


	//   ....[3]....
        /*0868*/ 	.word	0x00010be0


	//   ....[4]....
        /*086c*/ 	.word	0x00010c30


	//----- nvinfo : EIATTR_COOP_GROUP_MASK_REGIDS
	.align		4
.L_50:
        /*0870*/ 	.byte	0x04, 0x29
        /*0872*/ 	.short	(.L_52 - .L_51)


	//   ....[0]....
.L_51:
        /*0874*/ 	.word	0xffffffff


	//   ....[1]....
        /*0878*/ 	.word	0xffffffff


	//   ....[2]....
        /*087c*/ 	.word	0xffffffff


	//   ....[3]....
        /*0880*/ 	.word	0xffffffff


	//----- nvinfo : EIATTR_COOP_GROUP_INSTR_OFFSETS
	.align		4
.L_52:
        /*0884*/ 	.byte	0x04, 0x28
        /*0886*/ 	.short	(.L_54 - .L_53)


	//   ....[0]....
.L_53:
        /*0888*/ 	.word	0x00000070


	//   ....[1]....
        /*088c*/ 	.word	0x00000330


	//   ....[2]....
        /*0890*/ 	.word	0x00010a70


	//   ....[3]....
        /*0894*/ 	.word	0x00010ce0


	//----- nvinfo : EIATTR_VRC_CTA_INIT_COUNT
	.align		4
.L_54:
        /*0898*/ 	.byte	0x02, 0x4a
        /*089a*/ 	.byte	0x80
	.zero		1


	//----- nvinfo : EIATTR_MBARRIER_INSTR_OFFSETS
	.align		4
        /*089c*/ 	.byte	0x04, 0x39
        /*089e*/ 	.short	(.L_56 - .L_55)


	//   ....[0]....
.L_55:
        /*08a0*/ 	.word	0x00005aa0
        /*08a4*/ 	.word	0x000000ff
        /*08a8*/ 	.word	0x00000000
        /*08ac*/ 	.short	0x0100
        /*08ae*/ 	.byte	0x1e
	.zero		1


	//   ....[1]....
        /*08b0*/ 	.word	0x00005b00
        /*08b4*/ 	.word	0x000000ff
        /*08b8*/ 	.word	0x00024008
        /*08bc*/ 	.short	0x0100
        /*08be*/ 	.byte	0x21
	.zero		1


	//   ....[2]....
        /*08c0*/ 	.word	0x0000c9d0
        /*08c4*/ 	.word	0x000000ff
        /*08c8*/ 	.word	0x00000000
        /*08cc*/ 	.short	0x010a
        /*08ce*/ 	.byte	0x28
	.zero		1


	//   ....[3]....
        /*08d0*/ 	.word	0x0000e990
        /*08d4*/ 	.word	0x000000ff
        /*08d8*/ 	.word	0x00000000
        /*08dc*/ 	.short	0x010a
        /*08de*/ 	.byte	0x1e
	.zero		1


	//   ....[4]....
        /*08e0*/ 	.word	0x0000ea40
        /*08e4*/ 	.word	0x000000ff
        /*08e8*/ 	.word	0x00024000
        /*08ec*/ 	.short	0x0108
        /*08ee*/ 	.byte	0x21
	.zero		1


	//   ....[5]....
        /*08f0*/ 	.word	0x0000eae0
        /*08f4*/ 	.word	0x000000ff
        /*08f8*/ 	.word	0x00024008
        /*08fc*/ 	.short	0x0108
        /*08fe*/ 	.byte	0x21
	.zero		1


	//   ....[6]....
        /*0900*/ 	.word	0x00010d00
        /*0904*/ 	.word	0x000000ff
        /*0908*/ 	.word	0x00000000
        /*090c*/ 	.short	0x010a
        /*090e*/ 	.byte	0x28
	.zero		1


	//   ....[7]....
        /*0910*/ 	.word	0x00010d30
        /*0914*/ 	.word	0x000000ff
        /*0918*/ 	.word	0x00000000
        /*091c*/ 	.short	0x010a
        /*091e*/ 	.byte	0x1e
	.zero		1


	//----- nvinfo : EIATTR_NUM_MBARRIERS
	.align		4
.L_56:
        /*0920*/ 	.byte	0x03, 0x38
        /*0922*/ 	.short	0x0002


	//----- nvinfo : EIATTR_EXIT_INSTR_OFFSETS
	.align		4
        /*0924*/ 	.byte	0x04, 0x1c
        /*0926*/ 	.short	(.L_58 - .L_57)


	//   ....[0]....
.L_57:
        /*0928*/ 	.word	0x00010cf0


	//----- nvinfo : EIATTR_REQNTID
	.align		4
.L_58:
        /*092c*/ 	.byte	0x04, 0x10
        /*092e*/ 	.short	(.L_60 - .L_59)
.L_59:
        /*0930*/ 	.word	0x00000080
        /*0934*/ 	.word	0x00000001
        /*0938*/ 	.word	0x00000001


	//----- nvinfo : EIATTR_CRS_STACK_SIZE
	.align		4
.L_60:
        /*093c*/ 	.byte	0x04, 0x1e
        /*093e*/ 	.short	(.L_62 - .L_61)
.L_61:
        /*0940*/ 	.word	0x00000000


	//----- nvinfo : EIATTR_CBANK_PARAM_SIZE
	.align		4
.L_62:
        /*0944*/ 	.byte	0x03, 0x19
        /*0946*/ 	.short	0x0050


	//----- nvinfo : EIATTR_PARAM_CBANK
	.align		4
        /*0948*/ 	.byte	0x04, 0x0a
        /*094a*/ 	.short	(.L_64 - .L_63)
	.align		4
.L_63:
        /*094c*/ 	.word	index@(.nv.constant0.matmul_kernel)
        /*0950*/ 	.short	0x0380
        /*0952*/ 	.short	0x0050


	//----- nvinfo : EIATTR_SW_WAR
	.align		4
.L_64:
        /*0954*/ 	.byte	0x04, 0x36
        /*0956*/ 	.short	(.L_66 - .L_65)
.L_65:
        /*0958*/ 	.word	0x00000008
.L_66:


//--------------------- .nv.compat                --------------------------
	.section	.nv.compat,"",@"SHT_CUDA_COMPAT_INFO"
	.align	4
        /*0000*/ 	.byte	0x02, 0x02, 0x02, 0x00, 0x02, 0x05, 0x05, 0x00, 0x02, 0x03, 0x00, 0x00, 0x02, 0x06, 0x01, 0x00


//--------------------- .nv.callgraph             --------------------------
	.section	.nv.callgraph,"",@"SHT_CUDA_CALLGRAPH"
	.align	4
	.sectionentsize	8
	.align		4
        /*0000*/ 	.word	0x00000000
	.align		4
        /*0004*/ 	.word	0xffffffff
	.align		4
        /*0008*/ 	.word	0x00000000
	.align		4
        /*000c*/ 	.word	0xfffffffe
	.align		4
        /*0010*/ 	.word	0x00000000
	.align		4
        /*0014*/ 	.word	0xfffffffd
	.align		4
        /*0018*/ 	.word	0x00000000
	.align		4
        /*001c*/ 	.word	0xfffffffc


//--------------------- .text.matmul_kernel       --------------------------
	.section	.text.matmul_kernel,"ax",@progbits
	.align	128
        .global         matmul_kernel
        .type           matmul_kernel,@function
        .size           matmul_kernel,(.L_x_20 - matmul_kernel)
        .other          matmul_kernel,@"STO_CUDA_ENTRY STV_DEFAULT"
matmul_kernel:
.text.matmul_kernel:
[----:B------:R-:W1:Y:S01]  /*0000*/  LDC R1, c[0x0][0x37c] ;  /* 0x0000df00ff017b82 */ /* 0x000e620000000800 */
[----:B------:R-:W2:Y:S01]  /*0010*/  S2R R0, SR_TID.X ;  /* 0x0000000000007919 */ /* 0x000ea20000002100 */
[----:B-1----:R-:W-:Y:S01]  /*0020*/  VIADD R1, R1, 0xfffffe28 ;  /* 0xfffffe2801017836 */ /* 0x002fe20000000000 */
[----:B--2---:R-:W-:-:S13]  /*0030*/  ISETP.GE.U32.AND P0, PT, R0, 0x20, PT ;  /* 0x000000200000780c */ /* 0x004fda0003f06070 */
[----:B------:R-:W-:Y:S02]  /*0040*/  VOTEU.ANY UP0, P0 ;  /* 0x0000000000ff7886 */ /* 0x000fe40000000100 */
[----:B------:R-:W-:Y:S05]  /*0050*/  BRA.U UP0, `(.L_x_0) ;  /* 0x0000000100b87547 */ /* 0x000fea000b800000 */
[----:B------:R-:W1:Y:S01]  /*0060*/  S2UR UR6, SR_CgaCtaId ;  /* 0x00000000000679c3 */ /* 0x000e620000008800 */
[----:B------:R-:W-:Y:S01]  /*0070*/  NOP ;  /* 0x0000000000007918 */ /* 0x000fe20000000000 */
[----:B------:R-:W-:Y:S02]  /*0080*/  UMOV UR4, 0x40 ;  /* 0x0000004000047882 */ /* 0x000fe40000000000 */
[----:B-1----:R-:W-:-:S09]  /*0090*/  ULEA UR4, UR6, UR4, 0x18 ;  /* 0x0000000406047291 */ /* 0x002fd2000f8ec0ff */
[----:B------:R-:W1:Y:S01]  /*00a0*/  LDS.U8 R0, [UR4] ;  /* 0x00000004ff007984 */ /* 0x000e620008000000 */
[----:B------:R-:W-:Y:S02]  /*00b0*/  UMOV UR4, 0x400 ;  /* 0x0000040000047882 */ /* 0x000fe40000000000 */
[----:B------:R-:W-:Y:S01]  /*00c0*/  ULEA UR4, UR6, UR4, 0x18 ;  /* 0x0000000406047291 */ /* 0x000fe2000f8ec0ff */
[----:B-1----:R-:W-:-:S13]  /*00d0*/  ISETP.NE.AND P0, PT, R0, RZ, PT ;  /* 0x000000ff0000720c */ /* 0x002fda0003f05270 */
[----:B------:R-:W-:Y:S05]  /*00e0*/  @P0 BRA `(.L_x_1) ;  /* 0x00000000007c0947 */ /* 0x000fea0003800000 */
[----:B------:R-:W-:-:S13]  /*00f0*/  ELECT P0, URZ, PT ;  /* 0x0000000000ff782f */ /* 0x000fda0003800000 */
[----:B------:R-:W-:Y:S05]  /*0100*/  @!P0 BRA `(.L_x_2) ;  /* 0x0000000000848947 */ /* 0x000fea0003800000 */
[----:B------:R-:W-:Y:S01]  /*0110*/  UMOV UR5, 0x4 ;  /* 0x0000000400057882 */ /* 0x000fe20000000000 */
[----:B------:R-:W-:Y:S02]  /*0120*/  IMAD.MOV.U32 R4, RZ, RZ, 0x1 ;  /* 0x00000001ff047424 */ /* 0x000fe400078e00ff */
[----:B------:R-:W-:Y:S02]  /*0130*/  IMAD.MOV.U32 R5, RZ, RZ, 0xf ;  /* 0x0000000fff057424 */ /* 0x000fe400078e00ff */
[----:B------:R-:W-:Y:S04]  /*0140*/  DEPBAR.LE SB1, 0x36 ;  /* 0x00009d800000791a */ /* 0x000fe80000000000 */
[----:B------:R-:W1:Y:S02]  /*0150*/  UTCATOMSWS.FIND_AND_SET.ALIGN UP1, UR5, UR5 ;  /* 0x00000005000575e3 */ /* 0x000e640008020800 */
[----:B-1----:R-:W-:-:S04]  /*0160*/  PLOP3.LUT P0, PT, PT, PT, UP1, 0x80, 0x8 ;  /* 0x000000000008781c */ /* 0x002fc80003f0f018 */
[----:B------:R-:W-:-:S04]  /*0170*/  SEL R0, RZ, 0xffffffff, !P0 ;  /* 0xffffffffff007807 */ /* 0x000fc80004000000 */
[----:B------:R-:W-:Y:S01]  /*0180*/  ISETP.NE.AND P0, PT, R0, RZ, PT ;  /* 0x000000ff0000720c */ /* 0x000fe20003f05270 */
[----:B------:R-:W-:-:S12]  /*0190*/  IMAD.U32 R0, RZ, RZ, UR5 ;  /* 0x00000005ff007e24 */ /* 0x000fd8000f8e00ff */
[----:B------:R-:W-:Y:S05]  /*01a0*/  @P0 BRA `(.L_x_3) ;  /* 0x0000000000240947 */ /* 0x000fea0003800000 */
.L_x_4:
[----:B------:R-:W-:Y:S05]  /*01b0*/  NANOSLEEP 0x64 ;  /* 0x000000640000795d */ /* 0x000fea0003800000 */
[----:B------:R-:W-:-:S05]  /*01c0*/  UMOV UR5, 0x4 ;  /* 0x0000000400057882 */ /* 0x000fca0000000000 */
[----:B------:R-:W-:Y:S04]  /*01d0*/  DEPBAR.LE SB1, 0x36 ;  /* 0x00009d800000791a */ /* 0x000fe80000000000 */
[----:B------:R-:W1:Y:S02]  /*01e0*/  UTCATOMSWS.FIND_AND_SET.ALIGN UP1, UR5, UR5 ;  /* 0x00000005000575e3 */ /* 0x000e640008020800 */
[----:B-1----:R-:W-:-:S04]  /*01f0*/  PLOP3.LUT P0, PT, PT, PT, UP1, 0x80, 0x8 ;  /* 0x000000000008781c */ /* 0x002fc80003f0f018 */
[----:B------:R-:W-:-:S04]  /*0200*/  SEL R0, RZ, 0xffffffff, !P0 ;  /* 0xffffffffff007807 */ /* 0x000fc80004000000 */
[----:B------:R-:W-:Y:S01]  /*0210*/  ISETP.NE.AND P0, PT, R0, RZ, PT ;  /* 0x000000ff0000720c */ /* 0x000fe20003f05270 */
[----:B------:R-:W-:-:S12]  /*0220*/  IMAD.U32 R0, RZ, RZ, UR5 ;  /* 0x00000005ff007e24 */ /* 0x000fd8000f8e00ff */
[----:B------:R-:W-:Y:S05]  /*0230*/  @!P0 BRA `(.L_x_4) ;  /* 0xfffffffc00dc8947 */ /* 0x000fea000383ffff */
.L_x_3:
[C---:B------:R-:W-:Y:S01]  /*0240*/  VIADD R3, R0.reuse, 0x10 ;  /* 0x0000001000037836 */ /* 0x040fe20000000000 */
[----:B------:R-:W-:Y:S01]  /*0250*/  UMOV UR5, 0x50 ;  /* 0x0000005000057882 */ /* 0x000fe20000000000 */
[----:B------:R-:W-:Y:S01]  /*0260*/  SHF.L.U32 R2, R5, R0, RZ ;  /* 0x0000000005027219 */ /* 0x000fe200000006ff */
[----:B------:R-:W-:Y:S01]  /*0270*/  ULEA UR5, UR6, UR5, 0x18 ;  /* 0x0000000506057291 */ /* 0x000fe2000f8ec0ff */
[----:B------:R-:W-:Y:S01]  /*0280*/  IMAD.SHL.U32 R0, R0, 0x20, RZ ;  /* 0x0000002000007824 */ /* 0x000fe200078e00ff */
[----:B------:R-:W-:-:S04]  /*0290*/  SHF.L.U32 R3, R4, R3, RZ ;  /* 0x0000000304037219 */ /* 0x000fc800000006ff */
[----:B------:R-:W-:-:S05]  /*02a0*/  LOP3.LUT R2, R3, R2, RZ, 0xfc, !PT ;  /* 0x0000000203027212 */ /* 0x000fca00078efcff */
[----:B------:R1:W-:Y:S04]  /*02b0*/  ATOMS.OR RZ, [UR5], R2 ;  /* 0x00000002ffff798c */ /* 0x0003e8000b000005 */
[----:B------:R1:W-:Y:S01]  /*02c0*/  STS [UR4], R0 ;  /* 0x00000000ff007988 */ /* 0x0003e20008000804 */
[----:B------:R-:W-:Y:S05]  /*02d0*/  BRA `(.L_x_2) ;  /* 0x0000000000107947 */ /* 0x000fea0003800000 */
.L_x_1:
[----:B------:R-:W-:Y:S01]  /*02e0*/  IMAD.MOV.U32 R0, RZ, RZ, -0x1 ;  /* 0xffffffffff007424 */ /* 0x000fe200078e00ff */
[----:B------:R-:W-:-:S04]  /*02f0*/  MOV R2, 0x320 ;  /* 0x0000032000027802 */ /* 0x000fc80000000f00 */
[----:B------:R1:W-:Y:S03]  /*0300*/  STS [UR4], R0 ;  /* 0x00000000ff007988 */ /* 0x0003e60008000804 */
[----:B-1----:R-:W-:Y:S05]  /*0310*/  CALL.REL.NOINC `($__internal_1_$__cuda_sm10x_tcgen05_guardrail_trap_phase_invalid_during_alloc) ;  /* 0x00000108009c7944 */ /* 0x002fea0003c00000 */
.L_x_2:
[----:B------:R-:W-:Y:S05]  /*0320*/  WARPSYNC.ALL ;  /* 0x0000000000007948 */ /* 0x000fea0003800000 */
[----:B------:R-:W-:Y:S01]  /*0330*/  NOP ;  /* 0x0000000000007918 */ /* 0x000fe20000000000 */
.L_x_0:
[----:B------:R-:W2:Y:S01]  /*0340*/  LDC.64 R4, c[0x0][0x398] ;  /* 0x0000e600ff047b82 */ /* 0x000ea20000000a00 */
[----:B------:R-:W3:Y:S01]  /*0350*/  S2R R12, SR_CTAID.X ;  /* 0x00000000000c7919 */ /* 0x000ee20000002500 */
[----:B------:R-:W-:Y:S01]  /*0360*/  UMOV UR33, 0x400 ;  /* 0x0000040000217882 */ /* 0x000fe20000000000 */
[----:B------:R-:W4:Y:S01]  /*0370*/  LDCU.64 UR16, c[0x0][0x3a8] ;  /* 0x00007500ff1077ac */ /* 0x000f220008000a00 */
[----:B------:R-:W-:Y:S01]  /*0380*/  LOP3.LUT R224, R224, 0xffff7fff, RZ, 0xc0, !PT ;  /* 0xffff7fffe0e07812 */ /* 0x000fe200078ec0ff */
[----:B------:R-:W5:Y:S01]  /*0390*/  S2R R124, SR_TID.X ;  /* 0x00000000007c7919 */ /* 0x000f620000002100 */
[----:B------:R-:W1:Y:S02]  /*03a0*/  LDCU UR4, c[0x0][0x3a4] ;  /* 0x00007480ff0477ac */ /* 0x000e640008000800 */
[----:B------:R-:W1:Y:S01]  /*03b0*/  S2UR UR5, SR_CgaCtaId ;  /* 0x00000000000579c3 */ /* 0x000e620000008800 */
[----:B------:R-:W1:Y:S01]  /*03c0*/  LDCU.128 UR12, c[0x0][0x380] ;  /* 0x00007000ff0c77ac */ /* 0x000e620008000c00 */
[----:B------:R-:W1:Y:S01]  /*03d0*/  LDCU.64 UR42, c[0x0][0x358] ;  /* 0x00006b00ff2a77ac */ /* 0x000e620008000a00 */
[----:B------:R-:W-:Y:S01]  /*03e0*/  UMOV UR7, 0x1 ;  /* 0x0000000100077882 */ /* 0x000fe20000000000 */
[----:B----4-:R-:W-:-:S02]  /*03f0*/  IMAD.U32 R155, RZ, RZ, UR16 ;  /* 0x00000010ff9b7e24 */ /* 0x010fc4000f8e00ff */
[----:B-12---:R-:W-:-:S05]  /*0400*/  VIADD R0, R5, 0x7f ;  /* 0x0000007f05007836 */ /* 0x006fca0000000000 */
[----:B------:R-:W-:Y:S01]  /*0410*/  SHF.R.S32.HI R3, RZ, 0x1f, R0 ;  /* 0x0000001fff037819 */ /* 0x000fe20000011400 */
[----:B------:R-:W-:-:S03]  /*0420*/  ULEA UR33, UR5, UR33, 0x18 ;  /* 0x0000002105217291 */ /* 0x000fc6000f8ec0ff */
[----:B------:R-:W-:Y:S02]  /*0430*/  LEA.HI R3, R3, R0, RZ, 0x7 ;  /* 0x0000000003037211 */ /* 0x000fe400078f38ff */
[----:B---3--:R-:W-:Y:S02]  /*0440*/  IABS R8, R12 ;  /* 0x0000000c00087213 */ /* 0x008fe40000000000 */
[----:B------:R-:W-:Y:S02]  /*0450*/  SHF.R.S32.HI R3, RZ, 0x7, R3 ;  /* 0x00000007ff037819 */ /* 0x000fe40000011403 */
[----:B-----5:R-:W-:-:S03]  /*0460*/  LOP3.LUT R225, R124, 0x3f, RZ, 0xc0, !PT ;  /* 0x0000003f7ce17812 */ /* 0x020fc600078ec0ff */
[----:B------:R-:W-:-:S05]  /*0470*/  IMAD.SHL.U32 R7, R3, 0x8, RZ ;  /* 0x0000000803077824 */ /* 0x000fca00078e00ff */
[-C--:B------:R-:W-:Y:S02]  /*0480*/  IABS R9, R7.reuse ;  /* 0x0000000700097213 */ /* 0x080fe40000000000 */
[----:B------:R-:W-:Y:S02]  /*0490*/  IABS R10, R7 ;  /* 0x00000007000a7213 */ /* 0x000fe40000000000 */
[----:B------:R-:W1:Y:S08]  /*04a0*/  I2F.RP R0, R9 ;  /* 0x0000000900007306 */ /* 0x000e700000209400 */
[----:B-1----:R-:W1:Y:S02]  /*04b0*/  MUFU.RCP R0, R0 ;  /* 0x0000000000007308 */ /* 0x002e640000001000 */
[----:B-1----:R-:W-:-:S02]  /*04c0*/  VIADD R2, R0, 0xffffffe ;  /* 0x0ffffffe00027836 */ /* 0x002fc40000000000 */
[----:B------:R-:W-:-:S04]  /*04d0*/  IMAD.MOV R0, RZ, RZ, -R10 ;  /* 0x000000ffff007224 */ /* 0x000fc800078e0a0a */
[----:B------:R1:W2:Y:S02]  /*04e0*/  F2I.FTZ.U32.TRUNC.NTZ R3, R2 ;  /* 0x0000000200037305 */ /* 0x0002a4000021f000 */
[----:B-1----:R-:W-:Y:S02]  /*04f0*/  IMAD.MOV.U32 R2, RZ, RZ, RZ ;  /* 0x000000ffff027224 */ /* 0x002fe400078e00ff */
[----:B--2---:R-:W-:-:S04]  /*0500*/  IMAD.MOV R6, RZ, RZ, -R3 ;  /* 0x000000ffff067224 */ /* 0x004fc800078e0a03 */
[----:B------:R-:W-:Y:S02]  /*0510*/  IMAD R11, R6, R9, RZ ;  /* 0x00000009060b7224 */ /* 0x000fe400078e02ff */
[----:B------:R-:W-:Y:S02]  /*0520*/  IMAD.MOV.U32 R6, RZ, RZ, R8 ;  /* 0x000000ffff067224 */ /* 0x000fe400078e0008 */
[----:B------:R-:W-:-:S06]  /*0530*/  IMAD.HI.U32 R3, R3, R11, R2 ;  /* 0x0000000b03037227 */ /* 0x000fcc00078e0002 */
[----:B------:R-:W-:-:S04]  /*0540*/  IMAD.HI.U32 R3, R3, R6, RZ ;  /* 0x0000000603037227 */ /* 0x000fc800078e00ff */
[----:B------:R-:W-:Y:S01]  /*0550*/  IMAD R0, R3, R0, R6 ;  /* 0x0000000003007224 */ /* 0x000fe200078e0206 */
[----:B------:R-:W-:Y:S01]  /*0560*/  IABS R6, R5 ;  /* 0x0000000500067213 */ /* 0x000fe20000000000 */
[----:B------:R-:W-:Y:S03]  /*0570*/  BAR.SYNC.DEFER_BLOCKING 0x0 ;  /* 0x0000000000007b1d */ /* 0x000fe60000010000 */
[----:B------:R-:W-:-:S13]  /*0580*/  ISETP.GT.U32.AND P1, PT, R9, R0, PT ;  /* 0x000000000900720c */ /* 0x000fda0003f24070 */
[----:B------:R-:W-:Y:S02]  /*0590*/  @!P1 IMAD.IADD R0, R0, 0x1, -R9 ;  /* 0x0000000100009824 */ /* 0x000fe400078e0a09 */
[----:B------:R-:W-:Y:S01]  /*05a0*/  @!P1 VIADD R3, R3, 0x1 ;  /* 0x0000000103039836 */ /* 0x000fe20000000000 */
[----:B------:R-:W-:Y:S02]  /*05b0*/  ISETP.NE.AND P1, PT, R7, RZ, PT ;  /* 0x000000ff0700720c */ /* 0x000fe40003f25270 */
[----:B------:R-:W-:Y:S02]  /*05c0*/  ISETP.GE.U32.AND P0, PT, R0, R9, PT ;  /* 0x000000090000720c */ /* 0x000fe40003f06070 */
[----:B------:R-:W-:-:S04]  /*05d0*/  LOP3.LUT R0, R12, R7, RZ, 0x3c, !PT ;  /* 0x000000070c007212 */ /* 0x000fc800078e3cff */
[----:B------:R-:W-:Y:S01]  /*05e0*/  ISETP.GE.AND P2, PT, R0, RZ, PT ;  /* 0x000000ff0000720c */ /* 0x000fe20003f46270 */
[----:B------:R-:W-:-:S06]  /*05f0*/  VIADD R0, R4, 0x3f ;  /* 0x0000003f04007836 */ /* 0x000fcc0000000000 */
[----:B------:R-:W-:-:S04]  /*0600*/  @P0 VIADD R3, R3, 0x1 ;  /* 0x0000000103030836 */ /* 0x000fc80000000000 */
[----:B------:R-:W-:Y:S01]  /*0610*/  IMAD.MOV.U32 R2, RZ, RZ, R3 ;  /* 0x000000ffff027224 */ /* 0x000fe200078e0003 */
[----:B------:R-:W-:-:S03]  /*0620*/  SHF.R.S32.HI R3, RZ, 0x1f, R0 ;  /* 0x0000001fff037819 */ /* 0x000fc60000011400 */
[----:B------:R-:W-:Y:S01]  /*0630*/  @!P2 IMAD.MOV R2, RZ, RZ, -R2 ;  /* 0x000000ffff02a224 */ /* 0x000fe200078e0a02 */
[----:B------:R-:W-:Y:S02]  /*0640*/  @!P1 LOP3.LUT R2, RZ, R7, RZ, 0x33, !PT ;  /* 0x00000007ff029212 */ /* 0x000fe400078e33ff */
[----:B------:R-:W-:-:S03]  /*0650*/  LEA.HI R3, R3, R0, RZ, 0x6 ;  /* 0x0000000003037211 */ /* 0x000fc600078f30ff */
[----:B------:R-:W-:Y:S02]  /*0660*/  IMAD.SHL.U32 R20, R2, 0x8, RZ ;  /* 0x0000000802147824 */ /* 0x000fe400078e00ff */
[----:B------:R-:W-:-:S03]  /*0670*/  IMAD.MOV R2, RZ, RZ, -R2 ;  /* 0x000000ffff027224 */ /* 0x000fc600078e0a02 */
[----:B------:R-:W-:Y:S01]  /*0680*/  LEA.HI.SX32 R3, R3, -R20, 0x1a ;  /* 0x8000001403037211 */ /* 0x000fe200078fd2ff */
[----:B------:R-:W-:Y:S02]  /*0690*/  IMAD R22, R7, R2, R12 ;  /* 0x0000000207167224 */ /* 0x000fe400078e020c */
[----:B------:R-:W-:Y:S01]  /*06a0*/  I2F.RP R2, R6 ;  /* 0x0000000600027306 */ /* 0x000fe20000209400 */
[----:B------:R-:W-:Y:S02]  /*06b0*/  VIMNMX R19, PT, PT, R3, 0x8, PT ;  /* 0x0000000803137848 */ /* 0x000fe40003fe0100 */
[----:B------:R-:W-:Y:S02]  /*06c0*/  IABS R3, R4 ;  /* 0x0000000400037213 */ /* 0x000fe40000000000 */
[-C--:B------:R-:W-:Y:S02]  /*06d0*/  IABS R13, R19.reuse ;  /* 0x00000013000d7213 */ /* 0x080fe40000000000 */
[----:B------:R-:W-:Y:S01]  /*06e0*/  IABS R11, R19 ;  /* 0x00000013000b7213 */ /* 0x000fe20000000000 */
[----:B------:R-:W1:Y:S08]  /*06f0*/  I2F.RP R10, R3 ;  /* 0x00000003000a7306 */ /* 0x000e700000209400 */
[----:B------:R-:W2:Y:S08]  /*0700*/  I2F.RP R0, R13 ;  /* 0x0000000d00007306 */ /* 0x000eb00000209400 */
[----:B-1----:R-:W-:Y:S08]  /*0710*/  MUFU.RCP R10, R10 ;  /* 0x0000000a000a7308 */ /* 0x002ff00000001000 */
[----:B--2---:R-:W1:Y:S08]  /*0720*/  MUFU.RCP R0, R0 ;  /* 0x0000000000007308 */ /* 0x004e700000001000 */
[----:B------:R-:W-:Y:S01]  /*0730*/  MUFU.RCP R2, R2 ;  /* 0x0000000200027308 */ /* 0x000fe20000001000 */
[----:B-1----:R-:W-:Y:S01]  /*0740*/  VIADD R8, R0, 0xffffffe ;  /* 0x0ffffffe00087836 */ /* 0x002fe20000000000 */
[----:B------:R-:W-:-:S06]  /*0750*/  IABS R0, R22 ;  /* 0x0000001600007213 */ /* 0x000fcc0000000000 */
[----:B------:R1:W2:Y:S02]  /*0760*/  F2I.FTZ.U32.TRUNC.NTZ R9, R8 ;  /* 0x0000000800097305 */ /* 0x0002a4000021f000 */
[----:B-1----:R-:W-:Y:S02]  /*0770*/  IMAD.MOV.U32 R8, RZ, RZ, RZ ;  /* 0x000000ffff087224 */ /* 0x002fe400078e00ff */
[----:B--2---:R-:W-:-:S04]  /*0780*/  IMAD.MOV R14, RZ, RZ, -R9 ;  /* 0x000000ffff0e7224 */ /* 0x004fc800078e0a09 */
[----:B------:R-:W-:-:S04]  /*0790*/  IMAD R7, R14, R13, RZ ;  /* 0x0000000d0e077224 */ /* 0x000fc800078e02ff */
[----:B------:R-:W-:-:S04]  /*07a0*/  IMAD.HI.U32 R8, R9, R7, R8 ;  /* 0x0000000709087227 */ /* 0x000fc800078e0008 */
[----:B------:R-:W-:Y:S02]  /*07b0*/  IMAD.MOV.U32 R7, RZ, RZ, R0 ;  /* 0x000000ffff077224 */ /* 0x000fe400078e0000 */
[----:B------:R-:W-:Y:S02]  /*07c0*/  IMAD.MOV R0, RZ, RZ, -R11 ;  /* 0x000000ffff007224 */ /* 0x000fe400078e0a0b */
[----:B------:R-:W-:-:S04]  /*07d0*/  IMAD.HI.U32 R8, R8, R7, RZ ;  /* 0x0000000708087227 */ /* 0x000fc800078e00ff */
[----:B------:R-:W-:Y:S02]  /*07e0*/  IMAD R0, R8, R0, R7 ;  /* 0x0000000008007224 */ /* 0x000fe400078e0207 */
[----:B------:R-:W-:Y:S02]  /*07f0*/  VIADD R9, R10, 0xffffffe ;  /* 0x0ffffffe0a097836 */ /* 0x000fe40000000000 */
[----:B------:R-:W-:Y:S01]  /*0800*/  VIADD R11, R2, 0xffffffe ;  /* 0x0ffffffe020b7836 */ /* 0x000fe20000000000 */
[----:B------:R-:W-:Y:S01]  /*0810*/  ISETP.GT.U32.AND P1, PT, R13, R0, PT ;  /* 0x000000000d00720c */ /* 0x000fe20003f24070 */
[----:B------:R-:W-:Y:S01]  /*0820*/  IMAD.MOV.U32 R10, RZ, RZ, RZ ;  /* 0x000000ffff0a7224 */ /* 0x000fe200078e00ff */
[----:B------:R-:W-:Y:S01]  /*0830*/  SHF.R.U32.HI R2, RZ, 0x6, R124 ;  /* 0x00000006ff027819 */ /* 0x000fe2000001167c */
[----:B------:R-:W1:Y:S03]  /*0840*/  F2I.FTZ.U32.TRUNC.NTZ R9, R9 ;  /* 0x0000000900097305 */ /* 0x000e66000021f000 */
[----:B------:R-:W-:-:S05]  /*0850*/  SGXT.U32 R2, R2, 0x1 ;  /* 0x000000010202781a */ /* 0x000fca0000000000 */
[----:B------:R-:W2:Y:S02]  /*0860*/  F2I.FTZ.U32.TRUNC.NTZ R11, R11 ;  /* 0x0000000b000b7305 */ /* 0x000ea4000021f000 */
[----:B------:R-:W-:Y:S02]  /*0870*/  @!P1 IMAD.IADD R0, R0, 0x1, -R13 ;  /* 0x0000000100009824 */ /* 0x000fe400078e0a0d */
[----:B------:R-:W-:Y:S01]  /*0880*/  @!P1 VIADD R8, R8, 0x1 ;  /* 0x0000000108089836 */ /* 0x000fe20000000000 */
[----:B------:R-:W-:Y:S02]  /*0890*/  ISETP.NE.AND P1, PT, R19, RZ, PT ;  /* 0x000000ff1300720c */ /* 0x000fe40003f25270 */
[----:B------:R-:W-:Y:S02]  /*08a0*/  ISETP.GE.U32.AND P0, PT, R0, R13, PT ;  /* 0x0000000d0000720c */ /* 0x000fe40003f06070 */
[----:B------:R-:W-:-:S04]  /*08b0*/  LOP3.LUT R0, R22, R19, RZ, 0x3c, !PT ;  /* 0x0000001316007212 */ /* 0x000fc800078e3cff */
[----:B------:R-:W-:Y:S01]  /*08c0*/  ISETP.GE.AND P2, PT, R0, RZ, PT ;  /* 0x000000ff0000720c */ /* 0x000fe20003f46270 */
[----:B-1----:R-:W-:Y:S02]  /*08d0*/  IMAD.MOV R0, RZ, RZ, -R9 ;  /* 0x000000ffff007224 */ /* 0x002fe400078e0a09 */
[----:B--2---:R-:W-:Y:S02]  /*08e0*/  IMAD.MOV R15, RZ, RZ, -R11 ;  /* 0x000000ffff0f7224 */ /* 0x004fe400078e0a0b */
[----:B------:R-:W-:Y:S02]  /*08f0*/  IMAD R7, R0, R3, RZ ;  /* 0x0000000300077224 */ /* 0x000fe400078e02ff */
[----:B------:R-:W-:Y:S02]  /*0900*/  @P0 VIADD R8, R8, 0x1 ;  /* 0x0000000108080836 */ /* 0x000fe40000000000 */
[----:B------:R-:W-:Y:S02]  /*0910*/  IMAD R15, R15, R6, RZ ;  /* 0x000000060f0f7224 */ /* 0x000fe400078e02ff */
[----:B------:R-:W-:-:S02]  /*0920*/  IMAD.MOV.U32 R12, RZ, RZ, R8 ;  /* 0x000000ffff0c7224 */ /* 0x000fc400078e0008 */
[----:B------:R-:W-:Y:S02]  /*0930*/  IMAD.MOV.U32 R8, RZ, RZ, RZ ;  /* 0x000000ffff087224 */ /* 0x000fe400078e00ff */
[----:B------:R-:W-:Y:S01]  /*0940*/  @!P2 IMAD.MOV R12, RZ, RZ, -R12 ;  /* 0x000000ffff0ca224 */ /* 0x000fe200078e0a0c */
[----:B------:R-:W-:Y:S01]  /*0950*/  @!P1 LOP3.LUT R12, RZ, R19, RZ, 0x33, !PT ;  /* 0x00000013ff0c9212 */ /* 0x000fe200078e33ff */
[----:B------:R-:W-:-:S04]  /*0960*/  IMAD.HI.U32 R8, R9, R7, R8 ;  /* 0x0000000709087227 */ /* 0x000fc800078e0008 */
[----:B------:R-:W-:Y:S02]  /*0970*/  IMAD.SHL.U32 R13, R12, 0x80, RZ ;  /* 0x000000800c0d7824 */ /* 0x000fe400078e00ff */
[----:B------:R-:W-:-:S03]  /*0980*/  IMAD.HI.U32 R7, R11, R15, R10 ;  /* 0x0000000f0b077227 */ /* 0x000fc600078e000a */
[C---:B------:R-:W-:Y:S01]  /*0990*/  LOP3.LUT R0, R13.reuse, R2, RZ, 0xfc, !PT ;  /* 0x000000020d007212 */ /* 0x040fe200078efcff */
[----:B------:R-:W-:Y:S01]  /*09a0*/  IMAD.MOV R10, RZ, RZ, -R12 ;  /* 0x000000ffff0a7224 */ /* 0x000fe200078e0a0c */
[C-C-:B------:R-:W-:Y:S02]  /*09b0*/  LOP3.LUT R140, R13.reuse, 0x4, R2.reuse, 0xfe, !PT ;  /* 0x000000040d8c7812 */ /* 0x140fe400078efe02 */
[----:B------:R-:W-:Y:S01]  /*09c0*/  LOP3.LUT R142, R13, 0x2, R2, 0xfe, !PT ;  /* 0x000000020d8e7812 */ /* 0x000fe200078efe02 */
[----:B------:R-:W-:Y:S01]  /*09d0*/  IMAD R10, R19, R10, R22 ;  /* 0x0000000a130a7224 */ /* 0x000fe200078e0216 */
[----:B------:R-:W-:Y:S02]  /*09e0*/  LOP3.LUT R78, R13, 0x6, R2, 0xfe, !PT ;  /* 0x000000060d4e7812 */ /* 0x000fe400078efe02 */
[----:B------:R-:W-:Y:S01]  /*09f0*/  IABS R15, R0 ;  /* 0x00000000000f7213 */ /* 0x000fe20000000000 */
[----:B------:R-:W-:Y:S01]  /*0a00*/  IMAD.IADD R10, R20, 0x1, R10 ;  /* 0x00000001140a7824 */ /* 0x000fe200078e020a */
[----:B------:R-:W-:Y:S01]  /*0a10*/  IABS R17, R140 ;  /* 0x0000008c00117213 */ /* 0x000fe20000000000 */
[----:B------:R-:W-:Y:S01]  /*0a20*/  STL [R1+0x134], R142 ;  /* 0x0001348e01007387 */ /* 0x000fe20000100800 */
[----:B------:R-:W-:Y:S01]  /*0a30*/  IABS R16, R142 ;  /* 0x0000008e00107213 */ /* 0x000fe20000000000 */
[----:B------:R-:W-:Y:S01]  /*0a40*/  IMAD.HI.U32 R9, R7, R15, RZ ;  /* 0x0000000f07097227 */ /* 0x000fe200078e00ff */
[----:B------:R-:W-:Y:S01]  /*0a50*/  IABS R18, R78 ;  /* 0x0000004e00127213 */ /* 0x000fe20000000000 */
[----:B------:R-:W-:Y:S01]  /*0a60*/  STL [R1+0x130], R140 ;  /* 0x0001308c01007387 */ /* 0x000fe20000100800 */
[--C-:B------:R-:W-:Y:S01]  /*0a70*/  LOP3.LUT R138, R13, 0x8, R2.reuse, 0xfe, !PT ;  /* 0x000000080d8a7812 */ /* 0x100fe200078efe02 */
[----:B------:R-:W-:Y:S01]  /*0a80*/  IMAD.HI.U32 R12, R7, R17, RZ ;  /* 0x00000011070c7227 */ /* 0x000fe200078e00ff */
[C-C-:B------:R-:W-:Y:S01]  /*0a90*/  LOP3.LUT R136, R13.reuse, 0xa, R2.reuse, 0xfe, !PT ;  /* 0x0000000a0d887812 */ /* 0x140fe200078efe02 */
[----:B------:R1:W-:Y:S01]  /*0aa0*/  STL [R1+0x12c], R78 ;  /* 0x00012c4e01007387 */ /* 0x0003e20000100800 */
[--C-:B------:R-:W-:Y:S01]  /*0ab0*/  LOP3.LUT R134, R13, 0xc, R2.reuse, 0xfe, !PT ;  /* 0x0000000c0d867812 */ /* 0x100fe200078efe02 */
[----:B------:R-:W-:Y:S01]  /*0ac0*/  IMAD.HI.U32 R11, R7, R16, RZ ;  /* 0x00000010070b7227 */ /* 0x000fe200078e00ff */
[C-C-:B------:R-:W-:Y:S01]  /*0ad0*/  LOP3.LUT R132, R13.reuse, 0xe, R2.reuse, 0xfe, !PT ;  /* 0x0000000e0d847812 */ /* 0x140fe200078efe02 */
[----:B------:R-:W-:Y:S01]  /*0ae0*/  STL [R1+0x128], R138 ;  /* 0x0001288a01007387 */ /* 0x000fe20000100800 */
[----:B------:R-:W-:Y:S01]  /*0af0*/  LOP3.LUT R130, R13, 0x10, R2, 0xfe, !PT ;  /* 0x000000100d827812 */ /* 0x000fe200078efe02 */
[----:B------:R-:W-:Y:S01]  /*0b00*/  IMAD.HI.U32 R14, R7, R18, RZ ;  /* 0x00000012070e7227 */ /* 0x000fe200078e00ff */
[----:B------:R-:W-:Y:S01]  /*0b10*/  IABS R20, R138 ;  /* 0x0000008a00147213 */ /* 0x000fe20000000000 */
[----:B------:R-:W-:Y:S01]  /*0b20*/  STL [R1+0x124], R136 ;  /* 0x0001248801007387 */ /* 0x000fe20000100800 */
[----:B------:R-:W-:Y:S01]  /*0b30*/  IABS R22, R136 ;  /* 0x0000008800167213 */ /* 0x000fe20000000000 */
[----:B------:R-:W-:Y:S01]  /*0b40*/  IMAD.MOV R9, RZ, RZ, -R9 ;  /* 0x000000ffff097224 */ /* 0x000fe200078e0a09 */
[----:B------:R-:W-:Y:S01]  /*0b50*/  IABS R24, R134 ;  /* 0x0000008600187213 */ /* 0x000fe20000000000 */
[----:B------:R-:W-:Y:S01]  /*0b60*/  IMAD.MOV R12, RZ, RZ, -R12 ;  /* 0x000000ffff0c7224 */ /* 0x000fe200078e0a0c */
[----:B------:R-:W-:Y:S01]  /*0b70*/  IABS R26, R132 ;  /* 0x00000084001a7213 */ /* 0x000fe20000000000 */
[----:B------:R-:W-:Y:S01]  /*0b80*/  IMAD.MOV R11, RZ, RZ, -R11 ;  /* 0x000000ffff0b7224 */ /* 0x000fe200078e0a0b */
[----:B------:R-:W-:Y:S01]  /*0b90*/  IABS R28, R130 ;  /* 0x00000082001c7213 */ /* 0x000fe20000000000 */
[----:B------:R-:W-:Y:S01]  /*0ba0*/  IMAD.MOV R19, RZ, RZ, -R14 ;  /* 0x000000ffff137224 */ /* 0x000fe200078e0a0e */
[C-C-:B------:R-:W-:Y:S01]  /*0bb0*/  LOP3.LUT R128, R13.reuse, 0x12, R2.reuse, 0xfe, !PT ;  /* 0x000000120d807812 */ /* 0x140fe200078efe02 */
[C---:B------:R-:W-:Y:S01]  /*0bc0*/  IMAD R9, R6.reuse, R9, R15 ;  /* 0x0000000906097224 */ /* 0x040fe200078e020f */
[C-C-:B------:R-:W-:Y:S01]  /*0bd0*/  LOP3.LUT R122, R13.reuse, 0x1a, R2.reuse, 0xfe, !PT ;  /* 0x0000001a0d7a7812 */ /* 0x140fe200078efe02 */
[C---:B------:R-:W-:Y:S01]  /*0be0*/  IMAD R15, R6.reuse, R12, R17 ;  /* 0x0000000c060f7224 */ /* 0x040fe200078e0211 */
[--C-:B------:R-:W-:Y:S01]  /*0bf0*/  LOP3.LUT R123, R13, 0x18, R2.reuse, 0xfe, !PT ;  /* 0x000000180d7b7812 */ /* 0x100fe200078efe02 */
[----:B------:R-:W-:Y:S01]  /*0c00*/  IMAD.HI.U32 R12, R7, R20, RZ ;  /* 0x00000014070c7227 */ /* 0x000fe200078e00ff */
[----:B------:R-:W-:Y:S01]  /*0c10*/  IABS R37, R122 ;  /* 0x0000007a00257213 */ /* 0x000fe20000000000 */
[----:B------:R-:W-:Y:S01]  /*0c20*/  STL [R1+0x120], R134 ;  /* 0x0001208601007387 */ /* 0x000fe20000100800 */
[----:B------:R-:W-:Y:S01]  /*0c30*/  LOP3.LUT R121, R13, 0x1c, R2, 0xfe, !PT ;  /* 0x0000001c0d797812 */ /* 0x000fe200078efe02 */
[C---:B------:R-:W-:Y:S01]  /*0c40*/  IMAD R11, R6.reuse, R11, R16 ;  /* 0x0000000b060b7224 */ /* 0x040fe200078e0210 */
[----:B------:R-:W-:Y:S01]  /*0c50*/  IABS R35, R123 ;  /* 0x0000007b00237213 */ /* 0x000fe20000000000 */
[----:B------:R-:W-:Y:S01]  /*0c60*/  IMAD.HI.U32 R14, R7, R22, RZ ;  /* 0x00000016070e7227 */ /* 0x000fe200078e00ff */
[C---:B------:R-:W-:Y:S01]  /*0c70*/  LOP3.LUT R111, R13.reuse, 0x24, R2, 0xfe, !PT ;  /* 0x000000240d6f7812 */ /* 0x040fe200078efe02 */
[----:B------:R-:W-:Y:S01]  /*0c80*/  STL [R1+0x11c], R132 ;  /* 0x00011c8401007387 */ /* 0x000fe20000100800 */
[----:B------:R-:W-:Y:S01]  /*0c90*/  IABS R39, R121 ;  /* 0x0000007900277213 */ /* 0x000fe20000000000 */
[C---:B------:R-:W-:Y:S01]  /*0ca0*/  IMAD R17, R6.reuse, R19, R18 ;  /* 0x0000001306117224 */ /* 0x040fe200078e0212 */
[--C-:B------:R-:W-:Y:S01]  /*0cb0*/  LOP3.LUT R126, R13, 0x14, R2.reuse, 0xfe, !PT ;  /* 0x000000140d7e7812 */ /* 0x100fe200078efe02 */
[----:B------:R-:W-:Y:S01]  /*0cc0*/  IMAD.HI.U32 R16, R7, R24, RZ ;  /* 0x0000001807107227 */ /* 0x000fe200078e00ff */
[----:B------:R-:W-:Y:S01]  /*0cd0*/  IABS R47, R111 ;  /* 0x0000006f002f7213 */ /* 0x000fe20000000000 */
[----:B------:R-:W-:Y:S01]  /*0ce0*/  STL [R1+0x118], R130 ;  /* 0x0001188201007387 */ /* 0x000fe20000100800 */
[--C-:B------:R-:W-:Y:S01]  /*0cf0*/  LOP3.LUT R118, R13, 0x22, R2.reuse, 0xfe, !PT ;  /* 0x000000220d767812 */ /* 0x100fe200078efe02 */
[----:B------:R-:W-:Y:S01]  /*0d00*/  IMAD.HI.U32 R18, R7, R26, RZ ;  /* 0x0000001a07127227 */ /* 0x000fe200078e00ff */
[--C-:B------:R-:W-:Y:S01]  /*0d10*/  LOP3.LUT R113, R13, 0x26, R2.reuse, 0xfe, !PT ;  /* 0x000000260d717812 */ /* 0x100fe200078efe02 */
[----:B------:R-:W-:Y:S01]  /*0d20*/  STL [R1+0x114], R128 ;  /* 0x0001148001007387 */ /* 0x000fe20000100800 */
[----:B------:R-:W-:Y:S01]  /*0d30*/  IABS R31, R126 ;  /* 0x0000007e001f7213 */ /* 0x000fe20000000000 */
[----:B------:R-:W-:Y:S01]  /*0d40*/  IMAD.HI.U32 R19, R7, R28, RZ ;  /* 0x0000001c07137227 */ /* 0x000fe200078e00ff */
[----:B------:R-:W-:Y:S01]  /*0d50*/  IABS R45, R118 ;  /* 0x00000076002d7213 */ /* 0x000fe20000000000 */
[----:B------:R-:W-:Y:S01]  /*0d60*/  STL [R1+0x110], R126 ;  /* 0x0001107e01007387 */ /* 0x000fe20000100800 */
[C---:B------:R-:W-:Y:S01]  /*0d70*/  LOP3.LUT R114, R13.reuse, 0x2e, R2, 0xfe, !PT ;  /* 0x0000002e0d727812 */ /* 0x040fe200078efe02 */
[----:B------:R-:W-:Y:S01]  /*0d80*/  IMAD.MOV R21, RZ, RZ, -R12 ;  /* 0x000000ffff157224 */ /* 0x000fe200078e0a0c */
[----:B------:R-:W-:Y:S01]  /*0d90*/  IABS R49, R113 ;  /* 0x0000007100317213 */ /* 0x000fe20000000000 */
[----:B------:R-:W-:Y:S01]  /*0da0*/  IMAD.MOV R23, RZ, RZ, -R14 ;  /* 0x000000ffff177224 */ /* 0x000fe200078e0a0e */
[C---:B------:R-:W-:Y:S01]  /*0db0*/  LOP3.LUT R120, R13.reuse, 0x1e, R2, 0xfe, !PT ;  /* 0x0000001e0d787812 */ /* 0x040fe200078efe02 */
[----:B------:R-:W-:Y:S01]  /*0dc0*/  IMAD.MOV R25, RZ, RZ, -R16 ;  /* 0x000000ffff197224 */ /* 0x000fe200078e0a10 */
[----:B------:R-:W-:Y:S01]  /*0dd0*/  IABS R57, R114 ;  /* 0x0000007200397213 */ /* 0x000fe20000000000 */
[----:B------:R-:W-:Y:S01]  /*0de0*/  IMAD.MOV R27, RZ, RZ, -R18 ;  /* 0x000000ffff1b7224 */ /* 0x000fe200078e0a12 */
[C-C-:B------:R-:W-:Y:S01]  /*0df0*/  LOP3.LUT R116, R13.reuse, 0x2c, R2.reuse, 0xfe, !PT ;  /* 0x0000002c0d747812 */ /* 0x140fe200078efe02 */
[----:B------:R-:W-:Y:S01]  /*0e00*/  IMAD.MOV R29, RZ, RZ, -R19 ;  /* 0x000000ffff1d7224 */ /* 0x000fe200078e0a13 */
[C---:B------:R-:W-:Y:S01]  /*0e10*/  LOP3.LUT R112, R13.reuse, 0x30, R2, 0xfe, !PT ;  /* 0x000000300d707812 */ /* 0x040fe200078efe02 */
[C---:B------:R-:W-:Y:S01]  /*0e20*/  IMAD R19, R6.reuse, R21, R20 ;  /* 0x0000001506137224 */ /* 0x040fe200078e0214 */
[----:B------:R-:W-:Y:S01]  /*0e30*/  IABS R41, R120 ;  /* 0x0000007800297213 */ /* 0x000fe20000000000 */
[C---:B------:R-:W-:Y:S01]  /*0e40*/  IMAD R21, R6.reuse, R23, R22 ;  /* 0x0000001706157224 */ /* 0x040fe200078e0216 */
[----:B------:R-:W-:Y:S01]  /*0e50*/  IABS R55, R116 ;  /* 0x0000007400377213 */ /* 0x000fe20000000000 */
[C---:B------:R-:W-:Y:S01]  /*0e60*/  IMAD R23, R6.reuse, R25, R24 ;  /* 0x0000001906177224 */ /* 0x040fe200078e0218 */
[----:B------:R-:W-:Y:S01]  /*0e70*/  IABS R59, R112 ;  /* 0x00000070003b7213 */ /* 0x000fe20000000000 */
[C---:B------:R-:W-:Y:S01]  /*0e80*/  IMAD R25, R6.reuse, R27, R26 ;  /* 0x0000001b06197224 */ /* 0x040fe200078e021a */
[----:B------:R-:W-:Y:S01]  /*0e90*/  LOP3.LUT R104, R13, 0x38, R2, 0xfe, !PT ;  /* 0x000000380d687812 */ /* 0x000fe200078efe02 */
[----:B------:R-:W-:Y:S01]  /*0ea0*/  IMAD R27, R6, R29, R28 ;  /* 0x0000001d061b7224 */ /* 0x000fe200078e021c */
[----:B------:R-:W-:Y:S01]  /*0eb0*/  IABS R29, R128 ;  /* 0x00000080001d7213 */ /* 0x000fe20000000000 */
[----:B------:R-:W-:Y:S01]  /*0ec0*/  IMAD.HI.U32 R20, R7, R37, RZ ;  /* 0x0000002507147227 */ /* 0x000fe200078e00ff */
[----:B------:R-:W-:-:S02]  /*0ed0*/  LOP3.LUT R115, R13, 0x28, R2, 0xfe, !PT ;  /* 0x000000280d737812 */ /* 0x000fc400078efe02 */
[----:B------:R-:W-:Y:S01]  /*0ee0*/  LOP3.LUT R106, R13, 0x36, R2, 0xfe, !PT ;  /* 0x000000360d6a7812 */ /* 0x000fe200078efe02 */
[----:B------:R-:W-:Y:S01]  /*0ef0*/  IMAD.HI.U32 R12, R7, R29, RZ ;  /* 0x0000001d070c7227 */ /* 0x000fe200078e00ff */
[----:B------:R-:W-:Y:S02]  /*0f00*/  IABS R67, R104 ;  /* 0x0000006800437213 */ /* 0x000fe40000000000 */
[----:B------:R-:W-:Y:S01]  /*0f10*/  IABS R51, R115 ;  /* 0x0000007300337213 */ /* 0x000fe20000000000 */
[----:B------:R-:W-:Y:S01]  /*0f20*/  IMAD.MOV R12, RZ, RZ, -R12 ;  /* 0x000000ffff0c7224 */ /* 0x000fe200078e0a0c */
[C---:B------:R-:W-:Y:S01]  /*0f30*/  LOP3.LUT R100, R13.reuse, 0x3c, R2, 0xfe, !PT ;  /* 0x0000003c0d647812 */ /* 0x040fe200078efe02 */
[----:B------:R-:W-:Y:S01]  /*0f40*/  IMAD.MOV R20, RZ, RZ, -R20 ;  /* 0x000000ffff147224 */ /* 0x000fe200078e0a14 */
[----:B------:R-:W-:Y:S01]  /*0f50*/  IABS R65, R106 ;  /* 0x0000006a00417213 */ /* 0x000fe20000000000 */
[----:B------:R-:W-:Y:S01]  /*0f60*/  IMAD R29, R6, R12, R29 ;  /* 0x0000000c061d7224 */ /* 0x000fe200078e021d */
[----:B------:R-:W-:Y:S01]  /*0f70*/  LOP3.LUT R102, R13, 0x3a, R2, 0xfe, !PT ;  /* 0x0000003a0d667812 */ /* 0x000fe200078efe02 */
[----:B------:R-:W-:Y:S01]  /*0f80*/  IMAD.HI.U32 R18, R7, R35, RZ ;  /* 0x0000002307127227 */ /* 0x000fe200078e00ff */
[----:B------:R-:W-:-:S02]  /*0f90*/  IABS R71, R100 ;  /* 0x0000006400477213 */ /* 0x000fc40000000000 */
[--C-:B------:R-:W-:Y:S01]  /*0fa0*/  LOP3.LUT R110, R13, 0x32, R2.reuse, 0xfe, !PT ;  /* 0x000000320d6e7812 */ /* 0x100fe200078efe02 */
[----:B------:R-:W-:Y:S01]  /*0fb0*/  IMAD.HI.U32 R12, R7, R39, RZ ;  /* 0x00000027070c7227 */ /* 0x000fe200078e00ff */
[C-C-:B------:R-:W-:Y:S02]  /*0fc0*/  LOP3.LUT R125, R13.reuse, 0x16, R2.reuse, 0xfe, !PT ;  /* 0x000000160d7d7812 */ /* 0x140fe400078efe02 */
[C-C-:B------:R-:W-:Y:S01]  /*0fd0*/  LOP3.LUT R119, R13.reuse, 0x20, R2.reuse, 0xfe, !PT ;  /* 0x000000200d777812 */ /* 0x140fe200078efe02 */
[----:B------:R-:W-:Y:S01]  /*0fe0*/  IMAD R37, R6, R20, R37 ;  /* 0x0000001406257224 */ /* 0x000fe200078e0225 */
[C---:B------:R-:W-:Y:S01]  /*0ff0*/  LOP3.LUT R117, R13.reuse, 0x2a, R2, 0xfe, !PT ;  /* 0x0000002a0d757812 */ /* 0x040fe200078efe02 */
[----:B------:R-:W-:Y:S01]  /*1000*/  IMAD.MOV R18, RZ, RZ, -R18 ;  /* 0x000000ffff127224 */ /* 0x000fe200078e0a12 */
[--C-:B------:R-:W-:Y:S01]  /*1010*/  LOP3.LUT R108, R13, 0x34, R2.reuse, 0xfe, !PT ;  /* 0x000000340d6c7812 */ /* 0x100fe200078efe02 */
[----:B------:R-:W-:Y:S01]  /*1020*/  IMAD.HI.U32 R20, R7, R47, RZ ;  /* 0x0000002f07147227 */ /* 0x000fe200078e00ff */
[----:B------:R-:W-:Y:S01]  /*1030*/  LOP3.LUT R98, R13, 0x3e, R2, 0xfe, !PT ;  /* 0x0000003e0d627812 */ /* 0x000fe200078efe02 */
[----:B------:R-:W-:Y:S01]  /*1040*/  STL [R1+0x10c], R125 ;  /* 0x00010c7d01007387 */ /* 0x000fe20000100800 */
[----:B------:R-:W-:Y:S01]  /*1050*/  IABS R69, R102 ;  /* 0x0000006600457213 */ /* 0x000fe20000000000 */
[----:B------:R-:W-:Y:S01]  /*1060*/  IMAD.MOV R12, RZ, RZ, -R12 ;  /* 0x000000ffff0c7224 */ /* 0x000fe200078e0a0c */
[C---:B------:R-:W-:Y:S01]  /*1070*/  LOP3.LUT R94, R0.reuse, 0x42, RZ, 0xfc, !PT ;  /* 0x00000042005e7812 */ /* 0x040fe200078efcff */
[C---:B------:R-:W-:Y:S01]  /*1080*/  IMAD.HI.U32 R14, R7.reuse, R31, RZ ;  /* 0x0000001f070e7227 */ /* 0x040fe200078e00ff */
[----:B------:R-:W-:Y:S01]  /*1090*/  IABS R61, R110 ;  /* 0x0000006e003d7213 */ /* 0x000fe20000000000 */
[----:B------:R-:W-:Y:S01]  /*10a0*/  STL [R1+0x108], R123 ;  /* 0x0001087b01007387 */ /* 0x000fe20000100800 */
[----:B------:R-:W-:Y:S01]  /*10b0*/  LOP3.LUT R90, R0, 0x46, RZ, 0xfc, !PT ;  /* 0x00000046005a7812 */ /* 0x000fe200078efcff */
[----:B------:R-:W-:Y:S01]  /*10c0*/  IMAD R35, R6, R18, R35 ;  /* 0x0000001206237224 */ /* 0x000fe200078e0223 */
[----:B------:R-:W-:Y:S01]  /*10d0*/  IABS R77, R94 ;  /* 0x0000005e004d7213 */ /* 0x000fe20000000000 */
[----:B------:R-:W-:Y:S01]  /*10e0*/  IMAD.MOV R20, RZ, RZ, -R20 ;  /* 0x000000ffff147224 */ /* 0x000fe200078e0a14 */
[----:B------:R-:W-:Y:S01]  /*10f0*/  LOP3.LUT R92, R0, 0x44, RZ, 0xfc, !PT ;  /* 0x00000044005c7812 */ /* 0x000fe200078efcff */
[----:B------:R-:W-:Y:S01]  /*1100*/  IMAD R39, R6, R12, R39 ;  /* 0x0000000c06277224 */ /* 0x000fe200078e0227 */
[----:B------:R-:W-:Y:S01]  /*1110*/  IABS R81, R90 ;  /* 0x0000005a00517213 */ /* 0x000fe20000000000 */
[C---:B------:R-:W-:Y:S01]  /*1120*/  IMAD.HI.U32 R18, R7.reuse, R45, RZ ;  /* 0x0000002d07127227 */ /* 0x040fe200078e00ff */
[C---:B------:R-:W-:Y:S01]  /*1130*/  LOP3.LUT R84, R0.reuse, 0x4c, RZ, 0xfc, !PT ;  /* 0x0000004c00547812 */ /* 0x040fe200078efcff */
[----:B------:R-:W-:Y:S01]  /*1140*/  STL [R1+0x104], R122 ;  /* 0x0001047a01007387 */ /* 0x000fe20000100800 */
[----:B------:R-:W-:Y:S01]  /*1150*/  IABS R79, R92 ;  /* 0x0000005c004f7213 */ /* 0x000fe20000000000 */
[C---:B------:R-:W-:Y:S01]  /*1160*/  IMAD.HI.U32 R12, R7.reuse, R49, RZ ;  /* 0x00000031070c7227 */ /* 0x040fe200078e00ff */
[----:B------:R-:W-:Y:S01]  /*1170*/  IABS R73, R98 ;  /* 0x0000006200497213 */ /* 0x000fe20000000000 */
[----:B------:R-:W-:Y:S01]  /*1180*/  STL [R1+0x100], R121 ;  /* 0x0001007901007387 */ /* 0x000fe20000100800 */
[----:B------:R-:W-:Y:S01]  /*1190*/  LOP3.LUT R80, R0, 0x50, RZ, 0xfc, !PT ;  /* 0x0000005000507812 */ /* 0x000fe200078efcff */
[----:B------:R-:W-:Y:S01]  /*11a0*/  IMAD.MOV R14, RZ, RZ, -R14 ;  /* 0x000000ffff0e7224 */ /* 0x000fe200078e0a0e */
[----:B------:R-:W-:Y:S01]  /*11b0*/  IABS R87, R84 ;  /* 0x0000005400577213 */ /* 0x000fe20000000000 */
[----:B------:R-:W-:Y:S01]  /*11c0*/  IMAD R47, R6, R20, R47 ;  /* 0x00000014062f7224 */ /* 0x000fe200078e022f */
[C---:B------:R-:W-:Y:S01]  /*11d0*/  LOP3.LUT R82, R0.reuse, 0x4e, RZ, 0xfc, !PT ;  /* 0x0000004e00527812 */ /* 0x040fe200078efcff */
[----:B------:R-:W-:Y:S01]  /*11e0*/  IMAD.MOV R18, RZ, RZ, -R18 ;  /* 0x000000ffff127224 */ /* 0x000fe200078e0a12 */
[----:B------:R-:W-:Y:S01]  /*11f0*/  IABS R91, R80 ;  /* 0x00000050005b7213 */ /* 0x000fe20000000000 */
[C---:B------:R-:W-:Y:S01]  /*1200*/  IMAD.HI.U32 R20, R7.reuse, R57, RZ ;  /* 0x0000003907147227 */ /* 0x040fe200078e00ff */
[C---:B------:R-:W-:Y:S01]  /*1210*/  LOP3.LUT R88, R0.reuse, 0x48, RZ, 0xfc, !PT ;  /* 0x0000004800587812 */ /* 0x040fe200078efcff */
[----:B------:R-:W-:Y:S01]  /*1220*/  STL [R1+0xfc], R120 ;  /* 0x0000fc7801007387 */ /* 0x000fe20000100800 */
[----:B------:R-:W-:Y:S01]  /*1230*/  LOP3.LUT R72, R0, 0x56, RZ, 0xfc, !PT ;  /* 0x0000005600487812 */ /* 0x000fe200078efcff */
[----:B------:R-:W-:Y:S01]  /*1240*/  IMAD.MOV R12, RZ, RZ, -R12 ;  /* 0x000000ffff0c7224 */ /* 0x000fe200078e0a0c */
[----:B------:R-:W-:Y:S01]  /*1250*/  IABS R89, R82 ;  /* 0x0000005200597213 */ /* 0x000fe20000000000 */
[----:B------:R-:W-:Y:S01]  /*1260*/  IMAD R31, R6, R14, R31 ;  /* 0x0000000e061f7224 */ /* 0x000fe200078e021f */
[----:B------:R-:W-:Y:S01]  /*1270*/  IABS R83, R88 ;  /* 0x0000005800537213 */ /* 0x000fe20000000000 */
[C---:B------:R-:W-:Y:S01]  /*1280*/  IMAD.HI.U32 R14, R7.reuse, R41, RZ ;  /* 0x00000029070e7227 */ /* 0x040fe200078e00ff */
[----:B------:R-:W-:Y:S01]  /*1290*/  LOP3.LUT R68, R0, 0x5a, RZ, 0xfc, !PT ;  /* 0x0000005a00447812 */ /* 0x000fe200078efcff */
[----:B------:R-:W-:Y:S01]  /*12a0*/  STL [R1+0xf8], R119 ;  /* 0x0000f87701007387 */ /* 0x000fe20000100800 */
[----:B------:R-:W-:Y:S01]  /*12b0*/  IABS R97, R72 ;  /* 0x0000004800617213 */ /* 0x000fe20000000000 */
[----:B------:R-:W-:Y:S01]  /*12c0*/  IMAD R45, R6, R18, R45 ;  /* 0x00000012062d7224 */ /* 0x000fe200078e022d */
[----:B------:R-:W-:Y:S01]  /*12d0*/  LOP3.LUT R70, R0, 0x58, RZ, 0xfc, !PT ;  /* 0x0000005800467812 */ /* 0x000fe200078efcff */
[----:B------:R-:W-:Y:S01]  /*12e0*/  IMAD.MOV R20, RZ, RZ, -R20 ;  /* 0x000000ffff147224 */ /* 0x000fe200078e0a14 */
[----:B------:R-:W-:Y:S01]  /*12f0*/  IABS R101, R68 ;  /* 0x0000004400657213 */ /* 0x000fe20000000000 */
[----:B------:R-:W-:Y:S01]  /*1300*/  IMAD R49, R6, R12, R49 ;  /* 0x0000000c06317224 */ /* 0x000fe200078e0231 */
[C---:B------:R-:W-:Y:S01]  /*1310*/  LOP3.LUT R76, R0.reuse, 0x52, RZ, 0xfc, !PT ;  /* 0x00000052004c7812 */ /* 0x040fe200078efcff */
        /* <DEDUP_REMOVED lines=14> */
[----:B------:R-:W-:Y:S01]  /*1400*/  IMAD.MOV R20, RZ, RZ, -R12 ;  /* 0x000000ffff147224 */ /* 0x000fe200078e0a0c */
[----:B------:R-:W-:Y:S01]  /*1410*/  LOP3.LUT R66, R0, 0x5c, RZ, 0xfc, !PT ;  /* 0x0000005c00427812 */ /* 0x000fe200078efcff */
[----:B------:R-:W-:Y:S01]  /*1420*/  IMAD R41, R6, R14, R41 ;  /* 0x0000000e06297224 */ /* 0x000fe200078e0229 */
[----:B------:R-:W-:Y:S01]  /*1430*/  IABS R109, R60 ;  /* 0x0000003c006d7213 */ /* 0x000fe20000000000 */
[C---:B------:R-:W-:Y:S01]  /*1440*/  IMAD.HI.U32 R12, R7.reuse, R67, RZ ;  /* 0x00000043070c7227 */ /* 0x040fe200078e00ff */
[----:B------:R-:W-:Y:S01]  /*1450*/  IABS R103, R66 ;  /* 0x0000004200677213 */ /* 0x000fe20000000000 */
[----:B------:R-:W-:Y:S01]  /*1460*/  STL [R1+0xec], R113 ;  /* 0x0000ec7101007387 */ /* 0x000fe20000100800 */
[C---:B------:R-:W-:Y:S01]  /*1470*/  LOP3.LUT R48, R0.reuse, 0x6e, RZ, 0xfc, !PT ;  /* 0x0000006e00307812 */ /* 0x040fe200078efcff */
[C---:B------:R-:W-:Y:S01]  /*1480*/  IMAD.HI.U32 R14, R7.reuse, R51, RZ ;  /* 0x00000033070e7227 */ /* 0x040fe200078e00ff */
[----:B------:R-:W-:Y:S01]  /*1490*/  LOP3.LUT R56, R0, 0x66, RZ, 0xfc, !PT ;  /* 0x0000006600387812 */ /* 0x000fe200078efcff */
[----:B------:R-:W-:Y:S01]  /*14a0*/  STL [R1+0xe8], R115 ;  /* 0x0000e87301007387 */ /* 0x000fe20000100800 */
[----:B------:R-:W-:Y:S01]  /*14b0*/  IABS R137, R48 ;  /* 0x0000003000897213 */ /* 0x000fe20000000000 */
[----:B------:R-:W-:Y:S01]  /*14c0*/  IMAD R55, R6, R18, R55 ;  /* 0x0000001206377224 */ /* 0x000fe200078e0237 */
[C---:B------:R-:W-:Y:S01]  /*14d0*/  LOP3.LUT R42, R0.reuse, 0x74, RZ, 0xfc, !PT ;  /* 0x00000074002a7812 */ /* 0x040fe200078efcff */
[C---:B------:R-:W-:Y:S01]  /*14e0*/  IMAD.HI.U32 R18, R7.reuse, R65, RZ ;  /* 0x0000004107127227 */ /* 0x040fe200078e00ff */
[----:B------:R-:W-:Y:S01]  /*14f0*/  IABS R129, R56 ;  /* 0x0000003800817213 */ /* 0x000fe20000000000 */
[----:B------:R-:W-:Y:S01]  /*1500*/  STL [R1+0xe4], R117 ;  /* 0x0000e47501007387 */ /* 0x000fe20000100800 */
[----:B------:R-:W-:Y:S01]  /*1510*/  IABS R143, R42 ;  /* 0x0000002a008f7213 */ /* 0x000fe20000000000 */
[----:B------:R-:W-:Y:S01]  /*1520*/  IMAD.MOV R12, RZ, RZ, -R12 ;  /* 0x000000ffff0c7224 */ /* 0x000fe200078e0a0c */
[C---:B------:R-:W-:Y:S01]  /*1530*/  LOP3.LUT R44, R0.reuse, 0x72, RZ, 0xfc, !PT ;  /* 0x00000072002c7812 */ /* 0x040fe200078efcff */
[----:B------:R-:W-:Y:S01]  /*1540*/  IMAD.MOV R14, RZ, RZ, -R14 ;  /* 0x000000ffff0e7224 */ /* 0x000fe200078e0a0e */
[----:B------:R-:W-:Y:S01]  /*1550*/  LOP3.LUT R34, R0, 0x7e, RZ, 0xfc, !PT ;  /* 0x0000007e00227812 */ /* 0x000fe200078efcff */
[C---:B------:R-:W-:Y:S01]  /*1560*/  IMAD.HI.U32 R13, R7.reuse, R71, RZ ;  /* 0x00000047070d7227 */ /* 0x040fe200078e00ff */
[----:B------:R-:W-:Y:S01]  /*1570*/  IABS R141, R44 ;  /* 0x0000002c008d7213 */ /* 0x000fe20000000000 */
[----:B------:R-:W-:Y:S01]  /*1580*/  STL [R1+0xe0], R116 ;  /* 0x0000e07401007387 */ /* 0x000fe20000100800 */
[----:B------:R-:W-:Y:S01]  /*1590*/  IABS R153, R34 ;  /* 0x0000002200997213 */ /* 0x000fe20000000000 */
[----:B------:R-:W-:Y:S01]  /*15a0*/  IMAD.MOV R18, RZ, RZ, -R18 ;  /* 0x000000ffff127224 */ /* 0x000fe200078e0a12 */
[C---:B------:R-:W-:Y:S01]  /*15b0*/  ISETP.GT.U32.AND P0, PT, R6.reuse, R9, PT ;  /* 0x000000090600720c */ /* 0x040fe20003f04070 */
[C---:B------:R-:W-:Y:S01]  /*15c0*/  IMAD R67, R6.reuse, R12, R67 ;  /* 0x0000000c06437224 */ /* 0x040fe200078e0243 */
[C---:B------:R-:W-:Y:S01]  /*15d0*/  ISETP.GT.U32.AND P3, PT, R6.reuse, R11, PT ;  /* 0x0000000b0600720c */ /* 0x040fe20003f64070 */
[C---:B------:R-:W-:Y:S01]  /*15e0*/  IMAD R51, R6.reuse, R14, R51 ;  /* 0x0000000e06337224 */ /* 0x040fe200078e0233 */
[C---:B------:R-:W-:Y:S01]  /*15f0*/  ISETP.GT.U32.AND P2, PT, R6.reuse, R15, PT ;  /* 0x0000000f0600720c */ /* 0x040fe20003f44070 */
[C---:B------:R-:W-:Y:S01]  /*1600*/  IMAD.HI.U32 R12, R7.reuse, R69, RZ ;  /* 0x00000045070c7227 */ /* 0x040fe200078e00ff */
[----:B------:R-:W-:Y:S01]  /*1610*/  IABS R33, R125 ;  /* 0x0000007d00217213 */ /* 0x000fe20000000000 */
[----:B------:R-:W-:Y:S01]  /*1620*/  STL [R1+0xdc], R114 ;  /* 0x0000dc7201007387 */ /* 0x000fe20000100800 */
[C---:B------:R-:W-:Y:S01]  /*1630*/  ISETP.GT.U32.AND P5, PT, R6.reuse, R17, PT ;  /* 0x000000110600720c */ /* 0x040fe20003fa4070 */
[----:B------:R-:W-:Y:S01]  /*1640*/  IMAD.MOV R13, RZ, RZ, -R13 ;  /* 0x000000ffff0d7224 */ /* 0x000fe200078e0a0d */
[C---:B------:R-:W-:Y:S01]  /*1650*/  ISETP.GT.U32.AND P4, PT, R6.reuse, R19, PT ;  /* 0x000000130600720c */ /* 0x040fe20003f84070 */
[C---:B------:R-:W-:Y:S01]  /*1660*/  IMAD.HI.U32 R14, R7.reuse, R61, RZ ;  /* 0x0000003d070e7227 */ /* 0x040fe200078e00ff */
[----:B------:R-:W-:Y:S01]  /*1670*/  IABS R43, R119 ;  /* 0x00000077002b7213 */ /* 0x000fe20000000000 */
[----:B------:R-:W-:Y:S01]  /*1680*/  STL [R1+0xd8], R112 ;  /* 0x0000d87001007387 */ /* 0x000fe20000100800 */
[----:B------:R-:W-:Y:S01]  /*1690*/  IABS R53, R117 ;  /* 0x0000007500357213 */ /* 0x000fe20000000000 */
[----:B------:R-:W-:Y:S01]  /*16a0*/  IMAD R65, R6, R18, R65 ;  /* 0x0000001206417224 */ /* 0x000fe200078e0241 */
        /* <DEDUP_REMOVED lines=9> */
[----:B------:R-:W-:Y:S01]  /*1740*/  IMAD.MOV R14, RZ, RZ, -R14 ;  /* 0x000000ffff0e7224 */ /* 0x000fe200078e0a0e */
[C---:B------:R-:W-:Y:S01]  /*1750*/  LOP3.LUT R74, R0.reuse, 0x54, RZ, 0xfc, !PT ;  /* 0x00000054004a7812 */ /* 0x040fe200078efcff */
[C---:B------:R-:W-:Y:S01]  /*1760*/  IMAD.HI.U32 R13, R7.reuse, R81, RZ ;  /* 0x00000051070d7227 */ /* 0x040fe200078e00ff */
[----:B------:R-:W-:Y:S01]  /*1770*/  LOP3.LUT R64, R0, 0x5e, RZ, 0xfc, !PT ;  /* 0x0000005e00407812 */ /* 0x000fe200078efcff */
[----:B------:R-:W-:Y:S01]  /*1780*/  STL [R1+0xd0], R108 ;  /* 0x0000d06c01007387 */ /* 0x000fe20000100800 */
[----:B------:R-:W-:Y:S01]  /*1790*/  IABS R95, R74 ;  /* 0x0000004a005f7213 */ /* 0x000fe20000000000 */
[----:B------:R-:W-:Y:S01]  /*17a0*/  IMAD.MOV R18, RZ, RZ, -R18 ;  /* 0x000000ffff127224 */ /* 0x000fe200078e0a12 */
[----:B------:R-:W-:Y:S01]  /*17b0*/  IABS R105, R64 ;  /* 0x0000004000697213 */ /* 0x000fe20000000000 */
[----:B------:R-:W-:Y:S01]  /*17c0*/  IMAD R69, R6, R12, R69 ;  /* 0x0000000c06457224 */ /* 0x000fe200078e0245 */
[----:B------:R-:W-:Y:S01]  /*17d0*/  LOP3.LUT R54, R0, 0x68, RZ, 0xfc, !PT ;  /* 0x0000006800367812 */ /* 0x000fe200078efcff */
        /* <DEDUP_REMOVED lines=19> */
[----:B------:R-:W-:Y:S01]  /*1910*/  LOP3.LUT R36, R0, 0x7a, RZ, 0xfc, !PT ;  /* 0x0000007a00247812 */ /* 0x000fe200078efcff */
[----:B------:R-:W-:Y:S01]  /*1920*/  IMAD R81, R6, R13, R81 ;  /* 0x0000000d06517224 */ /* 0x000fe200078e0251 */
[C---:B------:R-:W-:Y:S01]  /*1930*/  LOP3.LUT R38, R0.reuse, 0x78, RZ, 0xfc, !PT ;  /* 0x0000007800267812 */ /* 0x040fe200078efcff */
[----:B------:R-:W-:Y:S01]  /*1940*/  IMAD.MOV R14, RZ, RZ, -R14 ;  /* 0x000000ffff0e7224 */ /* 0x000fe200078e0a0e */
[----:B------:R-:W-:Y:S01]  /*1950*/  IABS R149, R36 ;  /* 0x0000002400957213 */ /* 0x000fe20000000000 */
[----:B------:R-:W-:Y:S01]  /*1960*/  IMAD.HI.U32 R13, R7, R91, RZ ;  /* 0x0000005b070d7227 */ /* 0x000fe200078e00ff */
[----:B------:R-:W-:Y:S01]  /*1970*/  IABS R147, R38 ;  /* 0x0000002600937213 */ /* 0x000fe20000000000 */
[----:B------:R-:W-:Y:S01]  /*1980*/  STL [R1+0xc0], R100 ;  /* 0x0000c06401007387 */ /* 0x000fe20000100800 */
[----:B------:R-:W-:Y:S01]  /*1990*/  LOP3.LUT R32, R0, 0x7c, RZ, 0xfc, !PT ;  /* 0x0000007c00207812 */ /* 0x000fe200078efcff */
[----:B------:R-:W-:-:S02]  /*19a0*/  IMAD.MOV R18, RZ, RZ, -R18 ;  /* 0x000000ffff127224 */ /* 0x000fc400078e0a12 */
[C---:B------:R-:W-:Y:S01]  /*19b0*/  IMAD R79, R6.reuse, R12, R79 ;  /* 0x0000000c064f7224 */ /* 0x040fe200078e024f */
[----:B------:R-:W-:Y:S01]  /*19c0*/  IABS R151, R32 ;  /* 0x0000002000977213 */ /* 0x000fe20000000000 */
[----:B------:R-:W-:Y:S01]  /*19d0*/  IMAD R73, R6, R14, R73 ;  /* 0x0000000e06497224 */ /* 0x000fe200078e0249 */
[----:B------:R-:W-:Y:S01]  /*19e0*/  STL [R1+0xbc], R98 ;  /* 0x0000bc6201007387 */ /* 0x000fe20000100800 */
[----:B------:R-:W-:-:S03]  /*19f0*/  IMAD.HI.U32 R12, R7, R89, RZ ;  /* 0x00000059070c7227 */ /* 0x000fc600078e00ff */
[----:B------:R-:W-:Y:S01]  /*1a00*/  STL [R1+0xb8], R96 ;  /* 0x0000b86001007387 */ /* 0x000fe20000100800 */
[----:B------:R-:W-:Y:S02]  /*1a10*/  IMAD.MOV R13, RZ, RZ, -R13 ;  /* 0x000000ffff0d7224 */ /* 0x000fe400078e0a0d */
[C---:B------:R-:W-:Y:S01]  /*1a20*/  IMAD.HI.U32 R14, R7.reuse, R83, RZ ;  /* 0x00000053070e7227 */ /* 0x040fe200078e00ff */
[----:B------:R-:W-:Y:S03]  /*1a30*/  STL [R1+0x170], R94 ;  /* 0x0001705e01007387 */ /* 0x000fe60000100800 */
[----:B------:R-:W-:Y:S01]  /*1a40*/  IMAD R87, R6, R18, R87 ;  /* 0x0000001206577224 */ /* 0x000fe200078e0257 */
[----:B------:R-:W-:Y:S01]  /*1a50*/  STL [R1+0x1b8], R92 ;  /* 0x0001b85c01007387 */ /* 0x000fe20000100800 */
[----:B------:R-:W-:-:S03]  /*1a60*/  IMAD.HI.U32 R18, R7, R97, RZ ;  /* 0x0000006107127227 */ /* 0x000fc600078e00ff */
[----:B------:R-:W-:Y:S01]  /*1a70*/  STL [R1+0x1b4], R90 ;  /* 0x0001b45a01007387 */ /* 0x000fe20000100800 */
[----:B------:R-:W-:Y:S02]  /*1a80*/  IMAD.MOV R12, RZ, RZ, -R12 ;  /* 0x000000ffff0c7224 */ /* 0x000fe400078e0a0c */
[C---:B------:R-:W-:Y:S01]  /*1a90*/  IMAD R91, R6.reuse, R13, R91 ;  /* 0x0000000d065b7224 */ /* 0x040fe200078e025b */
[----:B------:R-:W-:Y:S01]  /*1aa0*/  STL [R1+0x1b0], R88 ;  /* 0x0001b05801007387 */ /* 0x000fe20000100800 */
[----:B------:R-:W-:Y:S02]  /*1ab0*/  IMAD.MOV R14, RZ, RZ, -R14 ;  /* 0x000000ffff0e7224 */ /* 0x000fe400078e0a0e */
[----:B------:R-:W-:Y:S01]  /*1ac0*/  IMAD.HI.U32 R13, R7, R101, RZ ;  /* 0x00000065070d7227 */ /* 0x000fe200078e00ff */
[----:B------:R-:W-:Y:S03]  /*1ad0*/  STL [R1+0x1ac], R86 ;  /* 0x0001ac5601007387 */ /* 0x000fe60000100800 */
[----:B------:R-:W-:Y:S01]  /*1ae0*/  IMAD.MOV R18, RZ, RZ, -R18 ;  /* 0x000000ffff127224 */ /* 0x000fe200078e0a12 */
[----:B------:R-:W-:Y:S01]  /*1af0*/  STL [R1+0x1a8], R84 ;  /* 0x0001a85401007387 */ /* 0x000fe20000100800 */
[----:B------:R-:W-:-:S02]  /*1b00*/  IMAD R89, R6, R12, R89 ;  /* 0x0000000c06597224 */ /* 0x000fc400078e0259 */
        /* <DEDUP_REMOVED lines=25> */
[----:B------:R-:W-:Y:S01]  /*1ca0*/  IMAD.HI.U32 R14, R7, R103, RZ ;  /* 0x00000067070e7227 */ /* 0x000fe200078e00ff */
[----:B------:R-:W-:Y:S03]  /*1cb0*/  STL [R1+0x17c], R60 ;  /* 0x00017c3c01007387 */ /* 0x000fe60000100800 */
[C---:B------:R-:W-:Y:S01]  /*1cc0*/  IMAD R107, R6.reuse, R18, R107 ;  /* 0x00000012066b7224 */ /* 0x040fe200078e026b */
[----:B------:R-:W-:Y:S01]  /*1cd0*/  STL [R1+0x178], R58 ;  /* 0x0001783a01007387 */ /* 0x000fe20000100800 */
[----:B------:R-:W-:Y:S02]  /*1ce0*/  IMAD.MOV R18, RZ, RZ, -R12 ;  /* 0x000000ffff127224 */ /* 0x000fe400078e0a0c */
[----:B------:R-:W-:Y:S01]  /*1cf0*/  IMAD R127, R6, R13, R127 ;  /* 0x0000000d067f7224 */ /* 0x000fe200078e027f */
[----:B------:R-:W-:Y:S01]  /*1d00*/  STL [R1+0x174], R56 ;  /* 0x0001743801007387 */ /* 0x000fe20000100800 */
[----:B------:R-:W-:-:S02]  /*1d10*/  IMAD.MOV R14, RZ, RZ, -R14 ;  /* 0x000000ffff0e7224 */ /* 0x000fc400078e0a0e */
[C---:B------:R-:W-:Y:S01]  /*1d20*/  IMAD.HI.U32 R13, R7.reuse, R137, RZ ;  /* 0x00000089070d7227 */ /* 0x040fe200078e00ff */
[----:B------:R-:W-:Y:S03]  /*1d30*/  STL [R1+0x16c], R54 ;  /* 0x00016c3601007387 */ /* 0x000fe60000100800 */
[C---:B------:R-:W-:Y:S01]  /*1d40*/  IMAD R109, R6.reuse, R18, R109 ;  /* 0x00000012066d7224 */ /* 0x040fe200078e026d */
[----:B------:R-:W-:Y:S01]  /*1d50*/  STL [R1+0x168], R52 ;  /* 0x0001683401007387 */ /* 0x000fe20000100800 */
[----:B------:R-:W-:Y:S02]  /*1d60*/  IMAD R103, R6, R14, R103 ;  /* 0x0000000e06677224 */ /* 0x000fe400078e0267 */
[----:B------:R-:W-:Y:S01]  /*1d70*/  IMAD.MOV R18, RZ, RZ, -R13 ;  /* 0x000000ffff127224 */ /* 0x000fe200078e0a0d */
[----:B------:R-:W-:Y:S01]  /*1d80*/  STL [R1+0x164], R50 ;  /* 0x0001643201007387 */ /* 0x000fe20000100800 */
[----:B------:R-:W-:-:S03]  /*1d90*/  IMAD.HI.U32 R14, R7, R129, RZ ;  /* 0x00000081070e7227 */ /* 0x000fc600078e00ff */
[----:B------:R-:W-:Y:S01]  /*1da0*/  STL [R1+0x160], R48 ;  /* 0x0001603001007387 */ /* 0x000fe20000100800 */
[----:B------:R-:W-:-:S03]  /*1db0*/  IMAD.HI.U32 R13, R7, R143, RZ ;  /* 0x0000008f070d7227 */ /* 0x000fc600078e00ff */
[----:B------:R-:W-:Y:S01]  /*1dc0*/  STL [R1+0x15c], R46 ;  /* 0x00015c2e01007387 */ /* 0x000fe20000100800 */
[----:B------:R-:W-:Y:S02]  /*1dd0*/  IMAD.MOV R14, RZ, RZ, -R14 ;  /* 0x000000ffff0e7224 */ /* 0x000fe400078e0a0e */
[----:B------:R-:W-:Y:S01]  /*1de0*/  IMAD.MOV R13, RZ, RZ, -R13 ;  /* 0x000000ffff0d7224 */ /* 0x000fe200078e0a0d */
[----:B------:R-:W-:Y:S01]  /*1df0*/  STL [R1+0x158], R44 ;  /* 0x0001582c01007387 */ /* 0x000fe20000100800 */
[----:B------:R-:W-:Y:S02]  /*1e00*/  IMAD R30, R10, 0x40, R225 ;  /* 0x000000400a1e7824 */ /* 0x000fe400078e02e1 */
[C---:B------:R-:W-:Y:S01]  /*1e10*/  IMAD R129, R6.reuse, R14, R129 ;  /* 0x0000000e06817224 */ /* 0x040fe200078e0281 */
[----:B------:R-:W-:Y:S01]  /*1e20*/  STL [R1+0x154], R42 ;  /* 0x0001542a01007387 */ /* 0x000fe20000100800 */
[----:B------:R-:W-:Y:S01]  /*1e30*/  IMAD R143, R6, R13, R143 ;  /* 0x0000000d068f7224 */ /* 0x000fe200078e028f */
[----:B------:R-:W-:Y:S01]  /*1e40*/  IABS R13, R30 ;  /* 0x0000001e000d7213 */ /* 0x000fe20000000000 */
[C---:B------:R-:W-:Y:S01]  /*1e50*/  IMAD.HI.U32 R14, R7.reuse, R141, RZ ;  /* 0x0000008d070e7227 */ /* 0x040fe200078e00ff */
[----:B------:R-:W-:Y:S03]  /*1e60*/  STL [R1+0x140], R34 ;  /* 0x0001402201007387 */ /* 0x000fe60000100800 */
[----:B------:R-:W-:Y:S01]  /*1e70*/  IMAD.MOV R14, RZ, RZ, -R14 ;  /* 0x000000ffff0e7224 */ /* 0x000fe200078e0a0e */
[----:B------:R-:W-:Y:S01]  /*1e80*/  STL [R1+0x138], R30 ;  /* 0x0001381e01007387 */ /* 0x000fe20000100800 */
[----:B------:R-:W-:-:S03]  /*1e90*/  IMAD.HI.U32 R10, R7, R153, RZ ;  /* 0x00000099070a7227 */ /* 0x000fc600078e00ff */
[----:B------:R-:W-:Y:S01]  /*1ea0*/  STL [R1+0x150], R40 ;  /* 0x0001502801007387 */ /* 0x000fe20000100800 */
[----:B------:R-:W-:-:S03]  /*1eb0*/  IMAD.HI.U32 R8, R8, R13, RZ ;  /* 0x0000000d08087227 */ /* 0x000fc600078e00ff */
[----:B------:R-:W-:Y:S01]  /*1ec0*/  STL [R1+0x14c], R38 ;  /* 0x00014c2601007387 */ /* 0x000fe20000100800 */
[C---:B------:R-:W-:Y:S02]  /*1ed0*/  IMAD R141, R6.reuse, R14, R141 ;  /* 0x0000000e068d7224 */ /* 0x040fe400078e028d */
[----:B------:R-:W-:Y:S01]  /*1ee0*/  IMAD.MOV R14, RZ, RZ, -R10 ;  /* 0x000000ffff0e7224 */ /* 0x000fe200078e0a0a */
[----:B------:R-:W-:Y:S01]  /*1ef0*/  STL [R1+0x148], R36 ;  /* 0x0001482401007387 */ /* 0x000fe20000100800 */
[----:B------:R-:W-:Y:S02]  /*1f00*/  IMAD.MOV R8, RZ, RZ, -R8 ;  /* 0x000000ffff087224 */ /* 0x000fe400078e0a08 */
[C---:B------:R-:W-:Y:S01]  /*1f10*/  IMAD R153, R6.reuse, R14, R153 ;  /* 0x0000000e06997224 */ /* 0x040fe200078e0299 */
[----:B------:R-:W-:Y:S01]  /*1f20*/  STL [R1+0x144], R32 ;  /* 0x0001442001007387 */ /* 0x000fe20000100800 */
[----:B------:R-:W-:Y:S02]  /*1f30*/  IMAD R8, R3, R8, R13 ;  /* 0x0000000803087224 */ /* 0x000fe400078e020d */
[--C-:B------:R-:W-:Y:S01]  /*1f40*/  @!P0 IMAD.IADD R9, R9, 0x1, -R6.reuse ;  /* 0x0000000109098824 */ /* 0x100fe200078e0a06 */
[C---:B------:R-:W-:Y:S01]  /*1f50*/  ISETP.GT.U32.AND P1, PT, R6.reuse, R153, PT ;  /* 0x000000990600720c */ /* 0x040fe20003f24070 */
[----:B------:R-:W-:Y:S01]  /*1f60*/  @!P3 IMAD.IADD R11, R11, 0x1, -R6 ;  /* 0x000000010b0bb824 */ /* 0x000fe200078e0a06 */
[----:B------:R-:W-:Y:S01]  /*1f70*/  ISETP.GT.U32.AND P0, PT, R3, R8, PT ;  /* 0x000000080300720c */ /* 0x000fe20003f04070 */
[----:B------:R-:W-:Y:S01]  /*1f80*/  IMAD.HI.U32 R16, R7, R33, RZ ;  /* 0x0000002107107227 */ /* 0x000fe200078e00ff */
[----:B------:R-:W-:-:S02]  /*1f90*/  ISETP.GT.U32.AND P6, PT, R6, R9, PT ;  /* 0x000000090600720c */ /* 0x000fc40003fc4070 */
[C---:B------:R-:W-:Y:S01]  /*1fa0*/  ISETP.GT.U32.AND P3, PT, R6.reuse, R27, PT ;  /* 0x0000001b0600720c */ /* 0x040fe20003f64070 */
[----:B------:R-:W-:Y:S02]  /*1fb0*/  IMAD.MOV R16, RZ, RZ, -R16 ;  /* 0x000000ffff107224 */ /* 0x000fe400078e0a10 */
[--C-:B------:R-:W-:Y:S01]  /*1fc0*/  @!P2 IMAD.IADD R15, R15, 0x1, -R6.reuse ;  /* 0x000000010f0fa824 */ /* 0x100fe200078e0a06 */
[C---:B------:R-:W-:Y:S01]  /*1fd0*/  ISETP.GT.U32.AND P2, PT, R6.reuse, R29, PT ;  /* 0x0000001d0600720c */ /* 0x040fe20003f44070 */
[C---:B------:R-:W-:Y:S02]  /*1fe0*/  IMAD R33, R6.reuse, R16, R33 ;  /* 0x0000001006217224 */ /* 0x040fe400078e0221 */
[--C-:B------:R-:W-:Y:S01]  /*1ff0*/  @!P1 IMAD.IADD R153, R153, 0x1, -R6.reuse ;  /* 0x0000000199999824 */ /* 0x100fe200078e0a06 */
[----:B------:R-:W-:Y:S01]  /*2000*/  ISETP.GT.U32.AND P1, PT, R6, R23, PT ;  /* 0x000000170600720c */ /* 0x000fe20003f24070 */
[----:B------:R-:W-:Y:S01]  /*2010*/  @!P0 IMAD.IADD R8, R8, 0x1, -R3 ;  /* 0x0000000108088824 */ /* 0x000fe200078e0a03 */
[C---:B------:R-:W-:Y:S01]  /*2020*/  ISETP.GT.U32.AND P0, PT, R6.reuse, R21, PT ;  /* 0x000000150600720c */ /* 0x040fe20003f04070 */
[--C-:B------:R-:W-:Y:S01]  /*2030*/  @!P6 IMAD.IADD R9, R9, 0x1, -R6.reuse ;  /* 0x000000010909e824 */ /* 0x100fe200078e0a06 */
        /* <DEDUP_REMOVED lines=31> */
[----:B------:R-:W-:Y:S01]  /*2230*/  @!P3 IMAD.IADD R27, R27, 0x1, -R6 ;  /* 0x000000011b1bb824 */ /* 0x000fe200078e0a06 */
[----:B------:R-:W-:Y:S01]  /*2240*/  ISETP.GT.U32.AND P3, PT, R6, R41, PT ;  /* 0x000000290600720c */ /* 0x000fe20003f64070 */
[----:B------:R-:W-:-:S04]  /*2250*/  IMAD.HI.U32 R16, R7, R43, RZ ;  /* 0x0000002b07107227 */ /* 0x000fc800078e00ff */
[----:B------:R-:W-:Y:S01]  /*2260*/  @!P4 IMAD.IADD R21, R21, 0x1, -R6 ;  /* 0x000000011515c824 */ /* 0x000fe200078e0a06 */
[C---:B------:R-:W-:Y:S01]  /*2270*/  ISETP.GT.U32.AND P4, PT, R6.reuse, R35, PT ;  /* 0x000000230600720c */ /* 0x040fe20003f84070 */
[----:B------:R-:W-:Y:S02]  /*2280*/  IMAD.MOV R16, RZ, RZ, -R16 ;  /* 0x000000ffff107224 */ /* 0x000fe400078e0a10 */
[--C-:B------:R-:W-:Y:S01]  /*2290*/  @!P0 IMAD.IADD R23, R23, 0x1, -R6.reuse ;  /* 0x0000000117178824 */ /* 0x100fe200078e0a06 */
[C---:B------:R-:W-:Y:S01]  /*22a0*/  ISETP.GT.U32.AND P0, PT, R6.reuse, R37, PT ;  /* 0x000000250600720c */ /* 0x040fe20003f04070 */
[C---:B------:R-:W-:Y:S02]  /*22b0*/  IMAD R43, R6.reuse, R16, R43 ;  /* 0x00000010062b7224 */ /* 0x040fe400078e022b */
[--C-:B------:R-:W-:Y:S01]  /*22c0*/  @!P1 IMAD.IADD R25, R25, 0x1, -R6.reuse ;  /* 0x0000000119199824 */ /* 0x100fe200078e0a06 */
[C---:B------:R-:W-:Y:S01]  /*22d0*/  ISETP.GT.U32.AND P1, PT, R6.reuse, R39, PT ;  /* 0x000000270600720c */ /* 0x040fe20003f24070 */
[----:B------:R-:W-:Y:S01]  /*22e0*/  @!P6 IMAD.IADD R33, R33, 0x1, -R6 ;  /* 0x000000012121e824 */ /* 0x000fe200078e0a06 */
[----:B------:R-:W-:Y:S01]  /*22f0*/  ISETP.GT.U32.AND P6, PT, R6, R47, PT ;  /* 0x0000002f0600720c */ /* 0x000fe20003fc4070 */
[----:B------:R-:W-:-:S04]  /*2300*/  IMAD.HI.U32 R16, R7, R53, RZ ;  /* 0x0000003507107227 */ /* 0x000fc800078e00ff */
[--C-:B------:R-:W-:Y:S01]  /*2310*/  @!P2 IMAD.IADD R29, R29, 0x1, -R6.reuse ;  /* 0x000000011d1da824 */ /* 0x100fe200078e0a06 */
[C---:B------:R-:W-:Y:S01]  /*2320*/  ISETP.GT.U32.AND P2, PT, R6.reuse, R43, PT ;  /* 0x0000002b0600720c */ /* 0x040fe20003f44070 */
[--C-:B------:R-:W-:Y:S01]  /*2330*/  @!P5 IMAD.IADD R31, R31, 0x1, -R6.reuse ;  /* 0x000000011f1fd824 */ /* 0x100fe200078e0a06 */
[C---:B------:R-:W-:Y:S01]  /*2340*/  ISETP.GT.U32.AND P5, PT, R6.reuse, R45, PT ;  /* 0x0000002d0600720c */ /* 0x040fe20003fa4070 */
[----:B------:R-:W-:Y:S01]  /*2350*/  @!P3 IMAD.IADD R41, R41, 0x1, -R6 ;  /* 0x000000012929b824 */ /* 0x000fe200078e0a06 */
[C---:B------:R-:W-:Y:S01]  /*2360*/  ISETP.GT.U32.AND P3, PT, R6.reuse, R55, PT ;  /* 0x000000370600720c */ /* 0x040fe20003f64070 */
[----:B------:R-:W-:Y:S02]  /*2370*/  IMAD.MOV R16, RZ, RZ, -R16 ;  /* 0x000000ffff107224 */ /* 0x000fe400078e0a10 */
[----:B------:R-:W-:Y:S01]  /*2380*/  @!P4 IMAD.IADD R35, R35, 0x1, -R6 ;  /* 0x000000012323c824 */ /* 0x000fe200078e0a06 */
[C---:B------:R-:W-:Y:S01]  /*2390*/  ISETP.GT.U32.AND P4, PT, R6.reuse, R49, PT ;  /* 0x000000310600720c */ /* 0x040fe20003f84070 */
[----:B------:R-:W-:-:S02]  /*23a0*/  IMAD R53, R6, R16, R53 ;  /* 0x0000001006357224 */ /* 0x000fc400078e0235 */
[C---:B------:R-:W-:Y:S02]  /*23b0*/  IMAD R59, R6.reuse, R20, R59 ;  /* 0x00000014063b7224 */ /* 0x040fe400078e023b */
[--C-:B------:R-:W-:Y:S01]  /*23c0*/  @!P0 IMAD.IADD R37, R37, 0x1, -R6.reuse ;  /* 0x0000000125258824 */ /* 0x100fe200078e0a06 */
[C---:B------:R-:W-:Y:S01]  /*23d0*/  ISETP.GT.U32.AND P0, PT, R6.reuse, R51, PT ;  /* 0x000000330600720c */ /* 0x040fe20003f04070 */
[--C-:B------:R-:W-:Y:S01]  /*23e0*/  @!P1 IMAD.IADD R39, R39, 0x1, -R6.reuse ;  /* 0x0000000127279824 */ /* 0x100fe200078e0a06 */
[C---:B------:R-:W-:Y:S01]  /*23f0*/  ISETP.GT.U32.AND P1, PT, R6.reuse, R53, PT ;  /* 0x000000350600720c */ /* 0x040fe20003f24070 */
[--C-:B------:R-:W-:Y:S02]  /*2400*/  @!P6 IMAD.IADD R47, R47, 0x1, -R6.reuse ;  /* 0x000000012f2fe824 */ /* 0x100fe400078e0a06 */
        /* <DEDUP_REMOVED lines=11> */
[C---:B------:R-:W-:Y:S01]  /*24c0*/  ISETP.GT.U32.AND P0, PT, R6.reuse, R43, PT ;  /* 0x0000002b0600720c */ /* 0x040fe20003f04070 */
[----:B------:R-:W-:Y:S01]  /*24d0*/  IMAD.HI.U32 R16, R7, R63, RZ ;  /* 0x0000003f07107227 */ /* 0x000fe200078e00ff */
[----:B------:R-:W-:-:S03]  /*24e0*/  ISETP.GT.U32.AND P1, PT, R6, R45, PT ;  /* 0x0000002d0600720c */ /* 0x000fc60003f24070 */
        /* <DEDUP_REMOVED lines=10> */
[----:B------:R-:W-:-:S02]  /*2590*/  IMAD.MOV R16, RZ, RZ, -R16 ;  /* 0x000000ffff107224 */ /* 0x000fc400078e0a10 */
[--C-:B------:R-:W-:Y:S01]  /*25a0*/  @!P0 IMAD.IADD R43, R43, 0x1, -R6.reuse ;  /* 0x000000012b2b8824 */ /* 0x100fe200078e0a06 */
[C---:B------:R-:W-:Y:S01]  /*25b0*/  ISETP.GT.U32.AND P0, PT, R6.reuse, R55, PT ;  /* 0x000000370600720c */ /* 0x040fe20003f04070 */
[C---:B------:R-:W-:Y:S02]  /*25c0*/  IMAD R63, R6.reuse, R16, R63 ;  /* 0x00000010063f7224 */ /* 0x040fe400078e023f */
        /* <DEDUP_REMOVED lines=9> */
[----:B------:R-:W-:Y:S01]  /*2660*/  ISETP.GT.U32.AND P3, PT, R6, R73, PT ;  /* 0x000000490600720c */ /* 0x000fe20003f64070 */
[----:B------:R-:W-:-:S02]  /*2670*/  @!P4 IMAD.IADD R59, R59, 0x1, -R6 ;  /* 0x000000013b3bc824 */ /* 0x000fc400078e0a06 */
[----:B------:R-:W-:Y:S01]  /*2680*/  @!P0 IMAD.IADD R55, R55, 0x1, -R6 ;  /* 0x0000000137378824 */ /* 0x000fe200078e0a06 */
[C---:B------:R-:W-:Y:S01]  /*2690*/  ISETP.GT.U32.AND P4, PT, R6.reuse, R61, PT ;  /* 0x0000003d0600720c */ /* 0x040fe20003f84070 */
[----:B------:R-:W-:Y:S01]  /*26a0*/  IMAD.HI.U32 R16, R7, R75, RZ ;  /* 0x0000004b07107227 */ /* 0x000fe200078e00ff */
[----:B------:R-:W-:-:S03]  /*26b0*/  ISETP.GT.U32.AND P0, PT, R6, R69, PT ;  /* 0x000000450600720c */ /* 0x000fc60003f04070 */
[--C-:B------:R-:W-:Y:S01]  /*26c0*/  @!P1 IMAD.IADD R57, R57, 0x1, -R6.reuse ;  /* 0x0000000139399824 */ /* 0x100fe200078e0a06 */
[C---:B------:R-:W-:Y:S01]  /*26d0*/  ISETP.GT.U32.AND P1, PT, R6.reuse, R71, PT ;  /* 0x000000470600720c */ /* 0x040fe20003f24070 */
[--C-:B------:R-:W-:Y:S02]  /*26e0*/  @!P2 IMAD.IADD R63, R63, 0x1, -R6.reuse ;  /* 0x000000013f3fa824 */ /* 0x100fe400078e0a06 */
[--C-:B------:R-:W-:Y:S02]  /*26f0*/  @!P6 IMAD.IADD R65, R65, 0x1, -R6.reuse ;  /* 0x000000014141e824 */ /* 0x100fe400078e0a06 */
[----:B------:R-:W-:Y:S01]  /*2700*/  @!P5 IMAD.IADD R67, R67, 0x1, -R6 ;  /* 0x000000014343d824 */ /* 0x000fe200078e0a06 */
[C---:B------:R-:W-:Y:S01]  /*2710*/  ISETP.GT.U32.AND P5, PT, R6.reuse, R77, PT ;  /* 0x0000004d0600720c */ /* 0x040fe20003fa4070 */
[----:B------:R-:W-:Y:S01]  /*2720*/  IMAD.MOV R16, RZ, RZ, -R16 ;  /* 0x000000ffff107224 */ /* 0x000fe200078e0a10 */
[C---:B------:R-:W-:Y:S01]  /*2730*/  ISETP.GT.U32.AND P2, PT, R6.reuse, R63, PT ;  /* 0x0000003f0600720c */ /* 0x040fe20003f44070 */
[----:B------:R-:W-:Y:S01]  /*2740*/  @!P4 IMAD.IADD R61, R61, 0x1, -R6 ;  /* 0x000000013d3dc824 */ /* 0x000fe200078e0a06 */
[C---:B------:R-:W-:Y:S01]  /*2750*/  ISETP.GT.U32.AND P4, PT, R6.reuse, R65, PT ;  /* 0x000000410600720c */ /* 0x040fe20003f84070 */
[----:B------:R-:W-:-:S02]  /*2760*/  IMAD R75, R6, R16, R75 ;  /* 0x00000010064b7224 */ /* 0x000fc400078e024b */
[----:B------:R-:W-:-:S03]  /*2770*/  IMAD.HI.U32 R16, R7, R85, RZ ;  /* 0x0000005507107227 */ /* 0x000fc600078e00ff */
[C---:B------:R-:W-:Y:S01]  /*2780*/  ISETP.GT.U32.AND P6, PT, R6.reuse, R75, PT ;  /* 0x0000004b0600720c */ /* 0x040fe20003fc4070 */
[----:B------:R-:W-:Y:S02]  /*2790*/  IMAD.MOV R16, RZ, RZ, -R16 ;  /* 0x000000ffff107224 */ /* 0x000fe400078e0a10 */
[--C-:B------:R-:W-:Y:S01]  /*27a0*/  @!P0 IMAD.IADD R69, R69, 0x1, -R6.reuse ;  /* 0x0000000145458824 */ /* 0x100fe200078e0a06 */
[C---:B------:R-:W-:Y:S01]  /*27b0*/  ISETP.GT.U32.AND P0, PT, R6.reuse, R79, PT ;  /* 0x0000004f0600720c */ /* 0x040fe20003f04070 */
        /* <DEDUP_REMOVED lines=21> */
[--C-:B------:R-:W-:Y:S01]  /*2910*/  @!P3 IMAD.IADD R83, R83, 0x1, -R6.reuse ;  /* 0x000000015353b824 */ /* 0x100fe200078e0a06 */
[C---:B------:R-:W-:Y:S01]  /*2920*/  ISETP.GT.U32.AND P3, PT, R6.reuse, R73, PT ;  /* 0x000000490600720c */ /* 0x040fe20003f64070 */
[--C-:B------:R-:W-:Y:S01]  /*2930*/  @!P2 IMAD.IADD R85, R85, 0x1, -R6.reuse ;  /* 0x000000015555a824 */ /* 0x100fe200078e0a06 */
[C---:B------:R-:W-:Y:S01]  /*2940*/  ISETP.GT.U32.AND P2, PT, R6.reuse, R75, PT ;  /* 0x0000004b0600720c */ /* 0x040fe20003f44070 */
[----:B------:R-:W-:Y:S01]  /*2950*/  @!P4 IMAD.IADD R77, R77, 0x1, -R6 ;  /* 0x000000014d4dc824 */ /* 0x000fe200078e0a06 */
[C---:B------:R-:W-:Y:S01]  /*2960*/  ISETP.GT.U32.AND P4, PT, R6.reuse, R91, PT ;  /* 0x0000005b0600720c */ /* 0x040fe20003f84070 */
[----:B------:R-:W-:-:S02]  /*2970*/  IMAD R95, R6, R16, R95 ;  /* 0x00000010065f7224 */ /* 0x000fc400078e025f */
[----:B------:R-:W-:-:S04]  /*2980*/  IMAD.HI.U32 R16, R7, R105, RZ ;  /* 0x0000006907107227 */ /* 0x000fc800078e00ff */
        /* <DEDUP_REMOVED lines=35> */
[----:B------:R-:W-:Y:S01]  /*2bc0*/  @!P6 IMAD.IADD R99, R99, 0x1, -R6 ;  /* 0x000000016363e824 */ /* 0x000fe200078e0a06 */
[----:B------:R-:W-:Y:S01]  /*2bd0*/  ISETP.GT.U32.AND P6, PT, R6, R87, PT ;  /* 0x000000570600720c */ /* 0x000fe20003fc4070 */
[----:B------:R-:W-:-:S04]  /*2be0*/  IMAD.HI.U32 R16, R7, R133, RZ ;  /* 0x0000008507107227 */ /* 0x000fc800078e00ff */
[----:B------:R-:W-:Y:S02]  /*2bf0*/  IMAD.MOV R12, RZ, RZ, -R12 ;  /* 0x000000ffff0c7224 */ /* 0x000fe400078e0a0c */
[--C-:B------:R-:W-:Y:S01]  /*2c00*/  @!P3 IMAD.IADD R101, R101, 0x1, -R6.reuse ;  /* 0x000000016565b824 */ /* 0x100fe200078e0a06 */
[C---:B------:R-:W-:Y:S01]  /*2c10*/  ISETP.GT.U32.AND P3, PT, R6.reuse, R89, PT ;  /* 0x000000590600720c */ /* 0x040fe20003f64070 */
[--C-:B------:R-:W-:Y:S01]  /*2c20*/  @!P2 IMAD.IADD R103, R103, 0x1, -R6.reuse ;  /* 0x000000016767a824 */ /* 0x100fe200078e0a06 */
[C---:B------:R-:W-:Y:S01]  /*2c30*/  ISETP.GT.U32.AND P2, PT, R6.reuse, R91, PT ;  /* 0x0000005b0600720c */ /* 0x040fe20003f44070 */
[----:B------:R-:W-:Y:S01]  /*2c40*/  @!P4 IMAD.IADD R93, R93, 0x1, -R6 ;  /* 0x000000015d5dc824 */ /* 0x000fe200078e0a06 */
[C---:B------:R-:W-:Y:S01]  /*2c50*/  ISETP.GT.U32.AND P4, PT, R6.reuse, R105, PT ;  /* 0x000000690600720c */ /* 0x040fe20003f84070 */
[----:B------:R-:W-:Y:S02]  /*2c60*/  IMAD.MOV R16, RZ, RZ, -R16 ;  /* 0x000000ffff107224 */ /* 0x000fe400078e0a10 */
[----:B------:R-:W-:-:S02]  /*2c70*/  IMAD R131, R6, R12, R131 ;  /* 0x0000000c06837224 */ /* 0x000fc400078e0283 */
[----:B------:R-:W-:-:S04]  /*2c80*/  IMAD.HI.U32 R12, R7, R135, RZ ;  /* 0x00000087070c7227 */ /* 0x000fc800078e00ff */
[C---:B------:R-:W-:Y:S02]  /*2c90*/  IMAD R133, R6.reuse, R16, R133 ;  /* 0x0000001006857224 */ /* 0x040fe400078e0285 */
        /* <DEDUP_REMOVED lines=11> */
[----:B------:R-:W-:-:S04]  /*2d50*/  IMAD.HI.U32 R12, R7, R139, RZ ;  /* 0x0000008b070c7227 */ /* 0x000fc800078e00ff */
[--C-:B------:R-:W-:Y:S01]  /*2d60*/  @!P3 IMAD.IADD R89, R89, 0x1, -R6.reuse ;  /* 0x000000015959b824 */ /* 0x100fe200078e0a06 */
[C---:B------:R-:W-:Y:S01]  /*2d70*/  ISETP.GT.U32.AND P3, PT, R6.reuse, R101, PT ;  /* 0x000000650600720c */ /* 0x040fe20003f64070 */
[--C-:B------:R-:W-:Y:S01]  /*2d80*/  @!P2 IMAD.IADD R91, R91, 0x1, -R6.reuse ;  /* 0x000000015b5ba824 */ /* 0x100fe200078e0a06 */
[C---:B------:R-:W-:Y:S01]  /*2d90*/  ISETP.GT.U32.AND P2, PT, R6.reuse, R103, PT ;  /* 0x000000670600720c */ /* 0x040fe20003f44070 */
[----:B------:R-:W-:Y:S01]  /*2da0*/  @!P4 IMAD.IADD R105, R105, 0x1, -R6 ;  /* 0x000000016969c824 */ /* 0x000fe200078e0a06 */
[----:B------:R-:W-:Y:S01]  /*2db0*/  ISETP.GT.U32.AND P4, PT, R6, R135, PT ;  /* 0x000000870600720c */ /* 0x000fe20003f84070 */
[----:B------:R-:W-:Y:S02]  /*2dc0*/  IMAD.MOV R13, RZ, RZ, -R10 ;  /* 0x000000ffff0d7224 */ /* 0x000fe400078e0a0a */
[----:B------:R-:W-:Y:S02]  /*2dd0*/  IMAD.MOV R12, RZ, RZ, -R12 ;  /* 0x000000ffff0c7224 */ /* 0x000fe400078e0a0c */
[----:B------:R-:W-:-:S04]  /*2de0*/  IMAD.HI.U32 R10, R7, R149, RZ ;  /* 0x00000095070a7227 */ /* 0x000fc800078e00ff */
[C---:B------:R-:W-:Y:S02]  /*2df0*/  IMAD R139, R6.reuse, R12, R139 ;  /* 0x0000000c068b7224 */ /* 0x040fe400078e028b */
[----:B------:R-:W-:Y:S02]  /*2e00*/  IMAD.MOV R10, RZ, RZ, -R10 ;  /* 0x000000ffff0a7224 */ /* 0x000fe400078e0a0a */
[----:B------:R-:W-:Y:S01]  /*2e10*/  @!P1 IMAD.IADD R99, R99, 0x1, -R6 ;  /* 0x0000000163639824 */ /* 0x000fe200078e0a06 */
[C---:B------:R-:W-:Y:S01]  /*2e20*/  ISETP.GT.U32.AND P1, PT, R6.reuse, R129, PT ;  /* 0x000000810600720c */ /* 0x040fe20003f24070 */
[C---:B------:R-:W-:Y:S01]  /*2e30*/  IMAD R149, R6.reuse, R10, R149 ;  /* 0x0000000a06957224 */ /* 0x040fe200078e0295 */
[----:B------:R-:W-:Y:S01]  /*2e40*/  SHF.R.U32.HI R10, RZ, 0x5, R124 ;  /* 0x00000005ff0a7819 */ /* 0x000fe2000001167c */
        /* <DEDUP_REMOVED lines=10> */
[----:B------:R-:W-:Y:S01]  /*2ef0*/  IMAD.HI.U32 R12, R7, R147, RZ ;  /* 0x00000093070c7227 */ /* 0x000fe200078e00ff */
[----:B------:R-:W2:Y:S01]  /*2f00*/  LDC R124, c[0x0][0x3a0] ;  /* 0x0000e800ff7c7b82 */ /* 0x000ea20000000800 */
[----:B------:R-:W-:-:S02]  /*2f10*/  R2UR UR8, R10 ;  /* 0x000000000a0872ca */ /* 0x000fc400000e0000 */
[C---:B------:R-:W-:Y:S02]  /*2f20*/  IMAD R137, R6.reuse, R18, R137 ;  /* 0x0000001206897224 */ /* 0x040fe400078e0289 */
[----:B------:R-:W-:Y:S02]  /*2f30*/  IMAD.MOV R12, RZ, RZ, -R12 ;  /* 0x000000ffff0c7224 */ /* 0x000fe400078e0a0c */
[--C-:B------:R-:W-:Y:S01]  /*2f40*/  @!P1 IMAD.IADD R129, R129, 0x1, -R6.reuse ;  /* 0x0000000181819824 */ /* 0x100fe200078e0a06 */
[C---:B------:R-:W-:Y:S01]  /*2f50*/  ISETP.GT.U32.AND P1, PT, R6.reuse, R143, PT ;  /* 0x0000008f0600720c */ /* 0x040fe20003f24070 */
[C---:B------:R-:W-:Y:S02]  /*2f60*/  IMAD R145, R6.reuse, R13, R145 ;  /* 0x0000000d06917224 */ /* 0x040fe400078e0291 */
        /* <DEDUP_REMOVED lines=10> */
[--C-:B------:R-:W-:Y:S01]  /*3010*/  @!P4 IMAD.IADD R149, R149, 0x1, -R6.reuse ;  /* 0x000000019595c824 */ /* 0x100fe200078e0a06 */
[C---:B------:R-:W-:Y:S01]  /*3020*/  ISETP.GT.U32.AND P4, PT, R6.reuse, R139, PT ;  /* 0x0000008b0600720c */ /* 0x040fe20003f84070 */
[----:B------:R-:W-:Y:S02]  /*3030*/  IMAD.MOV R7, RZ, RZ, -R7 ;  /* 0x000000ffff077224 */ /* 0x000fe400078e0a07 */
[----:B------:R-:W-:Y:S01]  /*3040*/  @!P0 IMAD.IADD R97, R97, 0x1, -R6 ;  /* 0x0000000161618824 */ /* 0x000fe200078e0a06 */
[C---:B------:R-:W-:Y:S01]  /*3050*/  ISETP.GT.U32.AND P0, PT, R6.reuse, R127, PT ;  /* 0x0000007f0600720c */ /* 0x040fe20003f04070 */
[----:B------:R-:W-:-:S02]  /*3060*/  IMAD R151, R6, R7, R151 ;  /* 0x0000000706977224 */ /* 0x000fc400078e0297 */
[--C-:B------:R-:W-:Y:S01]  /*3070*/  @!P1 IMAD.IADD R143, R143, 0x1, -R6.reuse ;  /* 0x000000018f8f9824 */ /* 0x100fe200078e0a06 */
[C---:B------:R-:W-:Y:S01]  /*3080*/  ISETP.GT.U32.AND P1, PT, R6.reuse, R133, PT ;  /* 0x000000850600720c */ /* 0x040fe20003f24070 */
[--C-:B------:R-:W-:Y:S01]  /*3090*/  @!P5 IMAD.IADD R137, R137, 0x1, -R6.reuse ;  /* 0x000000018989d824 */ /* 0x100fe200078e0a06 */
[----:B------:R-:W3:Y:S01]  /*30a0*/  LDS R7, [UR33] ;  /* 0x00000021ff077984 */ /* 0x000ee20008000800 */
[C---:B------:R-:W-:Y:S01]  /*30b0*/  ISETP.GT.U32.AND P5, PT, R6.reuse, R151, PT ;  /* 0x000000970600720c */ /* 0x040fe20003fa4070 */
[--C-:B------:R-:W-:Y:S01]  /*30c0*/  @!P3 IMAD.IADD R145, R145, 0x1, -R6.reuse ;  /* 0x000000019191b824 */ /* 0x100fe200078e0a06 */
[C---:B------:R-:W-:Y:S01]  /*30d0*/  ISETP.GT.U32.AND P3, PT, R6.reuse, R135, PT ;  /* 0x000000870600720c */ /* 0x040fe20003f64070 */
[--C-:B------:R-:W-:Y:S01]  /*30e0*/  @!P2 IMAD.IADD R147, R147, 0x1, -R6.reuse ;  /* 0x000000019393a824 */ /* 0x100fe200078e0a06 */
[C---:B------:R-:W-:Y:S01]  /*30f0*/  ISETP.GT.U32.AND P2, PT, R6.reuse, R137, PT ;  /* 0x000000890600720c */ /* 0x040fe20003f44070 */
[--C-:B------:R-:W-:Y:S01]  /*3100*/  @!P4 IMAD.IADD R139, R139, 0x1, -R6.reuse ;  /* 0x000000018b8bc824 */ /* 0x100fe200078e0a06 */
[----:B------:R-:W-:Y:S01]  /*3110*/  ISETP.GT.U32.AND P4, PT, R3, R8, PT ;  /* 0x000000080300720c */ /* 0x000fe20003f84070 */
[--C-:B------:R-:W-:Y:S01]  /*3120*/  @!P0 IMAD.IADD R127, R127, 0x1, -R6.reuse ;  /* 0x000000017f7f8824 */ /* 0x100fe200078e0a06 */
[C---:B------:R-:W-:Y:S01]  /*3130*/  ISETP.GT.U32.AND P0, PT, R6.reuse, R141, PT ;  /* 0x0000008d0600720c */ /* 0x040fe20003f04070 */
[--C-:B------:R-:W-:Y:S01]  /*3140*/  @!P6 IMAD.IADD R129, R129, 0x1, -R6.reuse ;  /* 0x000000018181e824 */ /* 0x100fe200078e0a06 */
[C---:B------:R-:W-:Y:S01]  /*3150*/  ISETP.GT.U32.AND P6, PT, R6.reuse, R149, PT ;  /* 0x000000950600720c */ /* 0x040fe20003fc4070 */
[--C-:B------:R-:W-:Y:S01]  /*3160*/  @!P1 IMAD.IADD R133, R133, 0x1, -R6.reuse ;  /* 0x0000000185859824 */ /* 0x100fe200078e0a06 */
[----:B------:R-:W-:Y:S01]  /*3170*/  ISETP.GT.U32.AND P1, PT, R6, R145, PT ;  /* 0x000000910600720c */ /* 0x000fe20003f24070 */
[----:B------:R-:W-:-:S02]  /*3180*/  @!P5 IMAD.IADD R151, R151, 0x1, -R6 ;  /* 0x000000019797d824 */ /* 0x000fc400078e0a06 */
[--C-:B------:R-:W-:Y:S01]  /*3190*/  @!P3 IMAD.IADD R135, R135, 0x1, -R6.reuse ;  /* 0x000000018787b824 */ /* 0x100fe200078e0a06 */
[C---:B------:R-:W-:Y:S01]  /*31a0*/  ISETP.GT.U32.AND P3, PT, R6.reuse, R147, PT ;  /* 0x000000930600720c */ /* 0x040fe20003f64070 */
[--C-:B------:R-:W-:Y:S01]  /*31b0*/  @!P2 IMAD.IADD R137, R137, 0x1, -R6.reuse ;  /* 0x000000018989a824 */ /* 0x100fe200078e0a06 */
[----:B------:R-:W-:Y:S01]  /*31c0*/  ISETP.GT.U32.AND P2, PT, R6, R151, PT ;  /* 0x000000970600720c */ /* 0x000fe20003f44070 */
[----:B------:R-:W-:Y:S01]  /*31d0*/  @!P4 IMAD.IADD R8, R8, 0x1, -R3 ;  /* 0x000000010808c824 */ /* 0x000fe200078e0a03 */
[----:B------:R-:W-:Y:S01]  /*31e0*/  ISETP.GE.AND P4, PT, R0, RZ, PT ;  /* 0x000000ff0000720c */ /* 0x000fe20003f86270 */
[--C-:B------:R-:W-:Y:S01]  /*31f0*/  @!P0 IMAD.IADD R141, R141, 0x1, -R6.reuse ;  /* 0x000000018d8d8824 */ /* 0x100fe200078e0a06 */
[C---:B------:R-:W-:Y:S01]  /*3200*/  ISETP.GT.U32.AND P0, PT, R6.reuse, R131, PT ;  /* 0x000000830600720c */ /* 0x040fe20003f04070 */
[----:B------:R-:W-:Y:S02]  /*3210*/  IMAD.MOV.U32 R3, RZ, RZ, R15 ;  /* 0x000000ffff037224 */ /* 0x000fe400078e000f */
[--C-:B------:R-:W-:Y:S01]  /*3220*/  @!P1 IMAD.IADD R145, R145, 0x1, -R6.reuse ;  /* 0x0000000191919824 */ /* 0x100fe200078e0a06 */
[----:B------:R-:W-:Y:S01]  /*3230*/  ISETP.GT.U32.AND P5, PT, R6, R141, PT ;  /* 0x0000008d0600720c */ /* 0x000fe20003fa4070 */
[--C-:B------:R-:W-:Y:S01]  /*3240*/  @!P6 IMAD.IADD R149, R149, 0x1, -R6.reuse ;  /* 0x000000019595e824 */ /* 0x100fe200078e0a06 */
[----:B------:R-:W-:Y:S01]  /*3250*/  ISETP.GE.AND P1, PT, R138, RZ, PT ;  /* 0x000000ff8a00720c */ /* 0x000fe20003f26270 */
[--C-:B------:R-:W-:Y:S01]  /*3260*/  @!P3 IMAD.IADD R147, R147, 0x1, -R6.reuse ;  /* 0x000000019393b824 */ /* 0x100fe200078e0a06 */
[----:B------:R-:W-:Y:S01]  /*3270*/  ISETP.GE.AND P3, PT, R140, RZ, PT ;  /* 0x000000ff8c00720c */ /* 0x000fe20003f66270 */
[--C-:B------:R-:W-:Y:S01]  /*3280*/  @!P2 IMAD.IADD R151, R151, 0x1, -R6.reuse ;  /* 0x000000019797a824 */ /* 0x100fe200078e0a06 */
[----:B------:R-:W-:Y:S01]  /*3290*/  ISETP.GE.AND P2, PT, R78, RZ, PT ;  /* 0x000000ff4e00720c */ /* 0x000fe20003f46270 */
[----:B------:R-:W-:Y:S01]  /*32a0*/  @!P4 IMAD.MOV R9, RZ, RZ, -R9 ;  /* 0x000000ffff09c224 */ /* 0x000fe200078e0a09 */
[----:B------:R-:W-:Y:S01]  /*32b0*/  ISETP.GE.AND P4, PT, R134, RZ, PT ;  /* 0x000000ff8600720c */ /* 0x000fe20003f86270 */
[--C-:B------:R-:W-:Y:S01]  /*32c0*/  @!P0 IMAD.IADD R131, R131, 0x1, -R6.reuse ;  /* 0x0000000183838824 */ /* 0x100fe200078e0a06 */
[----:B------:R-:W-:Y:S01]  /*32d0*/  ISETP.GT.U32.AND P0, PT, R6, R143, PT ;  /* 0x0000008f0600720c */ /* 0x000fe20003f04070 */
[----:B-1----:R-:W-:Y:S01]  /*32e0*/  IMAD R78, R2, UR16, RZ ;  /* 0x00000010024e7c24 */ /* 0x002fe2000f8e02ff */
[----:B------:R-:W-:Y:S01]  /*32f0*/  ISETP.GE.AND P6, PT, R142, RZ, PT ;  /* 0x000000ff8e00720c */ /* 0x000fe20003fc6270 */
[--C-:B------:R-:W-:Y:S01]  /*3300*/  @!P5 IMAD.IADD R141, R141, 0x1, -R6.reuse ;  /* 0x000000018d8dd824 */ /* 0x100fe200078e0a06 */
[----:B---3--:R-:W-:Y:S01]  /*3310*/  R2UR UR32, R7 ;  /* 0x00000000072072ca */ /* 0x008fe200000e0000 */
[----:B------:R-:W-:Y:S01]  /*3320*/  @!P1 IMAD.MOV R19, RZ, RZ, -R19 ;  /* 0x000000ffff139224 */ /* 0x000fe200078e0a13 */
[----:B------:R-:W-:Y:S01]  /*3330*/  ISETP.GE.AND P5, PT, R136, RZ, PT ;  /* 0x000000ff8800720c */ /* 0x000fe20003fa6270 */
[----:B------:R-:W-:Y:S01]  /*3340*/  IMAD.MOV.U32 R7, RZ, RZ, R17 ;  /* 0x000000ffff077224 */ /* 0x000fe200078e0011 */
[----:B------:R-:W-:Y:S01]  /*3350*/  ISETP.GE.AND P1, PT, R128, RZ, PT ;  /* 0x000000ff8000720c */ /* 0x000fe20003f26270 */
[----:B------:R-:W-:Y:S01]  /*3360*/  @!P3 IMAD.MOV R3, RZ, RZ, -R3 ;  /* 0x000000ffff03b224 */ /* 0x000fe200078e0a03 */
[----:B------:R-:W-:Y:S01]  /*3370*/  ISETP.GE.AND P3, PT, R132, RZ, PT ;  /* 0x000000ff8400720c */ /* 0x000fe20003f66270 */
[----:B------:R-:W-:Y:S01]  /*3380*/  @!P2 IMAD.MOV R7, RZ, RZ, -R7 ;  /* 0x000000ffff07a224 */ /* 0x000fe200078e0a07 */
[----:B------:R-:W-:Y:S01]  /*3390*/  ISETP.GE.AND P2, PT, R130, RZ, PT ;  /* 0x000000ff8200720c */ /* 0x000fe20003f46270 */
[----:B------:R-:W-:Y:S01]  /*33a0*/  @!P4 IMAD.MOV R23, RZ, RZ, -R23 ;  /* 0x000000ffff17c224 */ /* 0x000fe200078e0a17 */
[----:B------:R-:W-:Y:S01]  /*33b0*/  ISETP.GE.AND P4, PT, R125, RZ, PT ;  /* 0x000000ff7d00720c */ /* 0x000fe20003f86270 */
[----:B------:R-:W-:Y:S01]  /*33c0*/  IMAD.MOV.U32 R125, RZ, RZ, R55 ;  /* 0x000000ffff7d7224 */ /* 0x000fe200078e0037 */
[----:B------:R1:W-:Y:S01]  /*33d0*/  STL [R1+0x13c], R78 ;  /* 0x00013c4e01007387 */ /* 0x0003e20000100800 */
[----:B------:R-:W-:Y:S01]  /*33e0*/  @!P0 IMAD.IADD R143, R143, 0x1, -R6 ;  /* 0x000000018f8f8824 */ /* 0x000fe200078e0a06 */
[----:B------:R-:W-:Y:S01]  /*33f0*/  ISETP.NE.AND P0, PT, R4, RZ, PT ;  /* 0x000000ff0400720c */ /* 0x000fe20003f05270 */
[----:B------:R-:W-:Y:S01]  /*3400*/  @!P5 IMAD.MOV R21, RZ, RZ, -R21 ;  /* 0x000000ffff15d224 */ /* 0x000fe200078e0a15 */
[----:B------:R-:W-:Y:S01]  /*3410*/  ISETP.GE.AND P5, PT, R126, RZ, PT ;  /* 0x000000ff7e00720c */ /* 0x000fe20003fa6270 */
        /* <DEDUP_REMOVED lines=8> */
[----:B------:R-:W-:-:S02]  /*34a0*/  IMAD.MOV.U32 R119, RZ, RZ, R49 ;  /* 0x000000ffff777224 */ /* 0x000fc400078e0031 */
[----:B------:R-:W-:Y:S02]  /*34b0*/  IMAD.MOV.U32 R123, RZ, RZ, R53 ;  /* 0x000000ffff7b7224 */ /* 0x000fe400078e0035 */
[----:B------:R-:W-:Y:S01]  /*34c0*/  @!P5 IMAD.MOV R31, RZ, RZ, -R31 ;  /* 0x000000ffff1fd224 */ /* 0x000fe200078e0a1f */
[----:B------:R-:W-:Y:S01]  /*34d0*/  ISETP.GE.AND P5, PT, R120, RZ, PT ;  /* 0x000000ff7800720c */ /* 0x000fe20003fa6270 */
[----:B------:R-:W-:Y:S01]  /*34e0*/  @!P1 IMAD.MOV R39, RZ, RZ, -R39 ;  /* 0x000000ffff279224 */ /* 0x000fe200078e0a27 */
[----:B------:R-:W-:Y:S01]  /*34f0*/  ISETP.GE.AND P1, PT, R113, RZ, PT ;  /* 0x000000ff7100720c */ /* 0x000fe20003f26270 */
[----:B------:R-:W-:Y:S02]  /*3500*/  IMAD.MOV.U32 R113, RZ, RZ, R43 ;  /* 0x000000ffff717224 */ /* 0x000fe400078e002b */
        /* <DEDUP_REMOVED lines=20> */
[----:B------:R-:W-:Y:S02]  /*3650*/  IMAD.U32 R6, RZ, RZ, UR16 ;  /* 0x00000010ff067e24 */ /* 0x000fe4000f8e00ff */
        /* <DEDUP_REMOVED lines=10> */
[----:B------:R-:W-:-:S02]  /*3700*/  IMAD.U32 R16, RZ, RZ, UR16 ;  /* 0x00000010ff107e24 */ /* 0x000fc4000f8e00ff */
[----:B------:R-:W-:Y:S01]  /*3710*/  IMAD R17, R6, 0x2, R78 ;  /* 0x0000000206117824 */ /* 0x000fe200078e024e */
[----:B------:R-:W-:Y:S01]  /*3720*/  LOP3.LUT R6, RZ, R5, RZ, 0x33, !PT ;  /* 0x00000005ff067212 */ /* 0x000fe200078e33ff */
        /* <DEDUP_REMOVED lines=10> */
[----:B------:R-:W-:-:S02]  /*37d0*/  IMAD R16, R16, 0x2, R17 ;  /* 0x0000000210107824 */ /* 0x000fc400078e0211 */
        /* <DEDUP_REMOVED lines=25> */
[----:B------:R-:W-:Y:S02]  /*3970*/  IMAD R14, R14, 0x2, R15 ;  /* 0x000000020e0e7824 */ /* 0x000fe400078e020f */
        /* <DEDUP_REMOVED lines=10> */
[----:B------:R-:W-:Y:S01]  /*3a20*/  IMAD.U32 R12, RZ, RZ, UR16 ;  /* 0x00000010ff0c7e24 */ /* 0x000fe2000f8e00ff */
[----:B------:R-:W-:Y:S01]  /*3a30*/  LOP3.LUT R60, R2, 0x20, RZ, 0xfc, !PT ;  /* 0x00000020023c7812 */ /* 0x000fe200078efcff */
        /* <DEDUP_REMOVED lines=12> */
[----:B------:R-:W-:Y:S02]  /*3b00*/  @!P6 IMAD.MOV R151, RZ, RZ, -R151 ;  /* 0x000000ffff97e224 */ /* 0x000fe400078e0a97 */
[----:B------:R-:W-:Y:S01]  /*3b10*/  @!P5 IMAD.MOV R127, RZ, RZ, -R127 ;  /* 0x000000ffff7fd224 */ /* 0x000fe200078e0a7f */
        /* <DEDUP_REMOVED lines=9> */
[----:B--2---:R-:W-:Y:S01]  /*3bb0*/  VIADD R56, R124, 0x3f ;  /* 0x0000003f7c387836 */ /* 0x004fe20000000000 */
[C---:B------:R-:W-:Y:S01]  /*3bc0*/  SEL R52, R6.reuse, R11, !P5 ;  /* 0x0000000b06347207 */ /* 0x040fe20006800000 */
[----:B------:R-:W-:Y:S01]  /*3bd0*/  IMAD.U32 R11, RZ, RZ, UR16 ;  /* 0x00000010ff0b7e24 */ /* 0x000fe2000f8e00ff */
[C---:B------:R-:W-:Y:S01]  /*3be0*/  SEL R43, R6.reuse, R31, !P5 ;  /* 0x0000001f062b7207 */ /* 0x040fe20006800000 */
[----:B------:R-:W-:Y:S01]  /*3bf0*/  IMAD.U32 R26, RZ, RZ, UR16 ;  /* 0x00000010ff1a7e24 */ /* 0x000fe2000f8e00ff */
[----:B------:R-:W-:Y:S01]  /*3c00*/  SEL R49, R6, R19, !P5 ;  /* 0x0000001306317207 */ /* 0x000fe20006800000 */
        /* <DEDUP_REMOVED lines=8> */
[----:B------:R-:W-:Y:S01]  /*3c90*/  IMAD R11, R11, 0x2, R12 ;  /* 0x000000020b0b7824 */ /* 0x000fe200078e020c */
[C---:B------:R-:W-:Y:S01]  /*3ca0*/  SEL R50, R6.reuse, R21, !P5 ;  /* 0x0000001506327207 */ /* 0x040fe20006800000 */
[----:B------:R-:W-:Y:S01]  /*3cb0*/  IMAD.U32 R5, RZ, RZ, UR16 ;  /* 0x00000010ff057e24 */ /* 0x000fe2000f8e00ff */
[C---:B------:R-:W-:Y:S01]  /*3cc0*/  SEL R51, R6.reuse, R23, !P5 ;  /* 0x0000001706337207 */ /* 0x040fe20006800000 */
[----:B------:R-:W-:Y:S01]  /*3cd0*/  IMAD.U32 R58, RZ, RZ, UR16 ;  /* 0x00000010ff3a7e24 */ /* 0x000fe2000f8e00ff */
[C---:B------:R-:W-:Y:S01]  /*3ce0*/  SEL R46, R6.reuse, R25, !P5 ;  /* 0x00000019062e7207 */ /* 0x040fe20006800000 */
[----:B------:R-:W-:Y:S01]  /*3cf0*/  @!P1 IMAD.MOV R153, RZ, RZ, -R153 ;  /* 0x000000ffff999224 */ /* 0x000fe200078e0a99 */
[C---:B------:R-:W-:Y:S01]  /*3d00*/  SEL R47, R6.reuse, R27, !P5 ;  /* 0x0000001b062f7207 */ /* 0x040fe20006800000 */
[----:B------:R-:W-:Y:S01]  /*3d10*/  @!P3 IMAD.MOV R147, RZ, RZ, -R147 ;  /* 0x000000ffff93b224 */ /* 0x000fe200078e0a93 */
[C---:B------:R-:W-:Y:S01]  /*3d20*/  SEL R48, R6.reuse, R29, !P5 ;  /* 0x0000001d06307207 */ /* 0x040fe20006800000 */
[----:B------:R-:W-:Y:S01]  /*3d30*/  @!P2 IMAD.MOV R149, RZ, RZ, -R149 ;  /* 0x000000ffff95a224 */ /* 0x000fe200078e0a95 */
[C---:B------:R-:W-:Y:S01]  /*3d40*/  SEL R44, R6.reuse, R33, !P5 ;  /* 0x00000021062c7207 */ /* 0x040fe20006800000 */
[----:B------:R-:W-:Y:S01]  /*3d50*/  @!P4 IMAD.MOV R8, RZ, RZ, -R8 ;  /* 0x000000ffff08c224 */ /* 0x000fe200078e0a08 */
[----:B------:R-:W-:Y:S01]  /*3d60*/  @!P0 LOP3.LUT R8, RZ, R4, RZ, 0x33, !PT ;  /* 0x00000004ff088212 */ /* 0x000fe200078e33ff */
[----:B------:R-:W-:Y:S01]  /*3d70*/  IMAD.U32 R4, RZ, RZ, UR16 ;  /* 0x00000010ff047e24 */ /* 0x000fe2000f8e00ff */
[C---:B------:R-:W-:Y:S01]  /*3d80*/  SEL R45, R6.reuse, R35, !P5 ;  /* 0x00000023062d7207 */ /* 0x040fe20006800000 */
[----:B------:R-:W-:Y:S01]  /*3d90*/  IMAD R10, R225, UR17, RZ ;  /* 0x00000011e10a7c24 */ /* 0x000fe2000f8e02ff */
[----:B------:R-:W-:Y:S01]  /*3da0*/  SEL R40, R6, R37, !P5 ;  /* 0x0000002506287207 */ /* 0x000fe20006800000 */
[----:B------:R-:W-:Y:S01]  /*3db0*/  IMAD R8, R8, UR4, RZ ;  /* 0x0000000408087c24 */ /* 0x000fe2000f8e02ff */
[C---:B------:R-:W-:Y:S01]  /*3dc0*/  SEL R41, R6.reuse, R39, !P5 ;  /* 0x0000002706297207 */ /* 0x040fe20006800000 */
[----:B------:R-:W-:Y:S01]  /*3dd0*/  IMAD.U32 R64, RZ, RZ, UR16 ;  /* 0x00000010ff407e24 */ /* 0x000fe2000f8e00ff */
[C---:B------:R-:W-:Y:S01]  /*3de0*/  SEL R31, R6.reuse, R125, !P5 ;  /* 0x0000007d061f7207 */ /* 0x040fe20006800000 */
[----:B------:R-:W-:Y:S01]  /*3df0*/  IMAD.U32 R66, RZ, RZ, UR16 ;  /* 0x00000010ff427e24 */ /* 0x000fe2000f8e00ff */
[----:B------:R-:W-:Y:S01]  /*3e00*/  SEL R55, R6, R9, !P5 ;  /* 0x0000000906377207 */ /* 0x000fe20006800000 */
[----:B------:R-:W-:Y:S01]  /*3e10*/  IMAD R9, R4, 0x2, R11 ;  /* 0x0000000204097824 */ /* 0x000fe200078e020b */
[C---:B------:R-:W-:Y:S01]  /*3e20*/  SEL R53, R6.reuse, R3, !P5 ;  /* 0x0000000306357207 */ /* 0x040fe20006800000 */
[----:B------:R-:W-:Y:S01]  /*3e30*/  IMAD.U32 R68, RZ, RZ, UR16 ;  /* 0x00000010ff447e24 */ /* 0x000fe2000f8e00ff */
        /* <DEDUP_REMOVED lines=9> */
[----:B------:R-:W2:Y:S01]  /*3ed0*/  LDCU UR4, c[0x0][0x3b0] ;  /* 0x00007600ff0477ac */ /* 0x000ea20008000800 */
[----:B------:R-:W-:-:S02]  /*3ee0*/  SEL R34, R6, R119, !P5 ;  /* 0x0000007706227207 */ /* 0x000fc40006800000 */
[C---:B------:R-:W-:Y:S02]  /*3ef0*/  SEL R35, R6.reuse, R121, !P5 ;  /* 0x0000007906237207 */ /* 0x040fe40006800000 */
[C---:B------:R-:W-:Y:S02]  /*3f00*/  SEL R36, R6.reuse, R123, !P5 ;  /* 0x0000007b06247207 */ /* 0x040fe40006800000 */
[C---:B------:R-:W-:Y:S02]  /*3f10*/  SEL R32, R6.reuse, R57, !P5 ;  /* 0x0000003906207207 */ /* 0x040fe40006800000 */
[C---:B------:R-:W-:Y:S02]  /*3f20*/  SEL R33, R6.reuse, R59, !P5 ;  /* 0x0000003b06217207 */ /* 0x040fe40006800000 */
[C---:B------:R-:W-:Y:S02]  /*3f30*/  SEL R28, R6.reuse, R61, !P5 ;  /* 0x0000003d061c7207 */ /* 0x040fe40006800000 */
[----:B------:R-:W-:-:S02]  /*3f40*/  SEL R29, R6, R63, !P5 ;  /* 0x0000003f061d7207 */ /* 0x000fc40006800000 */
[C---:B------:R-:W-:Y:S02]  /*3f50*/  SEL R30, R6.reuse, R65, !P5 ;  /* 0x00000041061e7207 */ /* 0x040fe40006800000 */
[----:B------:R-:W-:Y:S01]  /*3f60*/  SEL R27, R6, R67, !P5 ;  /* 0x00000043061b7207 */ /* 0x000fe20006800000 */
[----:B--2---:R-:W-:Y:S01]  /*3f70*/  IMAD R52, R52, UR4, RZ ;  /* 0x0000000434347c24 */ /* 0x004fe2000f8e02ff */
[C---:B------:R-:W-:Y:S01]  /*3f80*/  SEL R25, R6.reuse, R69, !P5 ;  /* 0x0000004506197207 */ /* 0x040fe20006800000 */
[----:B------:R-:W-:Y:S01]  /*3f90*/  IMAD R55, R55, UR4, RZ ;  /* 0x0000000437377c24 */ /* 0x000fe2000f8e02ff */
[----:B------:R-:W-:Y:S01]  /*3fa0*/  SEL R24, R6, R71, !P5 ;  /* 0x0000004706187207 */ /* 0x000fe20006800000 */
[----:B------:R-:W-:Y:S01]  /*3fb0*/  IMAD R54, R54, UR4, RZ ;  /* 0x0000000436367c24 */ /* 0x000fe2000f8e02ff */
        /* <DEDUP_REMOVED lines=33> */
[----:B------:R-:W-:Y:S01]  /*41d0*/  STL [R1+0xb4], R55 ;  /* 0x0000b43701007387 */ /* 0x000fe20000100800 */
[C---:B------:R-:W-:Y:S01]  /*41e0*/  SEL R240, R6.reuse, R107, !P5 ;  /* 0x0000006b06f07207 */ /* 0x040fe20006800000 */
[----:B------:R-:W-:Y:S01]  /*41f0*/  IMAD R39, R39, UR4, RZ ;  /* 0x0000000427277c24 */ /* 0x000fe2000f8e02ff */
[C---:B------:R-:W-:Y:S01]  /*4200*/  SEL R239, R6.reuse, R109, !P5 ;  /* 0x0000006d06ef7207 */ /* 0x040fe20006800000 */
[----:B------:R-:W-:Y:S01]  /*4210*/  STL [R1+0xb0], R52 ;  /* 0x0000b03401007387 */ /* 0x000fe20000100800 */
[----:B------:R-:W-:Y:S01]  /*4220*/  SEL R238, R6, R127, !P5 ;  /* 0x0000007f06ee7207 */ /* 0x000fe20006800000 */
[----:B------:R-:W-:Y:S01]  /*4230*/  IMAD R36, R36, UR4, RZ ;  /* 0x0000000424247c24 */ /* 0x000fe2000f8e02ff */
[C---:B------:R-:W-:Y:S01]  /*4240*/  SEL R237, R6.reuse, R129, !P5 ;  /* 0x0000008106ed7207 */ /* 0x040fe20006800000 */
[----:B------:R-:W-:Y:S01]  /*4250*/  STL [R1+0xac], R53 ;  /* 0x0000ac3501007387 */ /* 0x000fe20000100800 */
[C---:B------:R-:W-:Y:S01]  /*4260*/  SEL R236, R6.reuse, R131, !P5 ;  /* 0x0000008306ec7207 */ /* 0x040fe20006800000 */
[----:B------:R-:W-:Y:S01]  /*4270*/  IMAD R35, R35, UR4, RZ ;  /* 0x0000000423237c24 */ /* 0x000fe2000f8e02ff */
[C---:B------:R-:W-:Y:S01]  /*4280*/  SEL R235, R6.reuse, R133, !P5 ;  /* 0x0000008506eb7207 */ /* 0x040fe20006800000 */
[----:B------:R2:W-:Y:S01]  /*4290*/  STL [R1+0xa8], R54 ;  /* 0x0000a83601007387 */ /* 0x0005e20000100800 */
        /* <DEDUP_REMOVED lines=11> */
[----:B------:R4:W-:Y:S01]  /*4350*/  STL [R1+0x9c], R51 ;  /* 0x00009c3301007387 */ /* 0x0009e20000100800 */
[C---:B------:R-:W-:Y:S01]  /*4360*/  SEL R228, R6.reuse, R147, !P5 ;  /* 0x0000009306e47207 */ /* 0x040fe20006800000 */
[----:B------:R-:W-:Y:S01]  /*4370*/  IMAD R33, R33, UR4, RZ ;  /* 0x0000000421217c24 */ /* 0x000fe2000f8e02ff */
[C---:B------:R-:W-:Y:S01]  /*4380*/  SEL R227, R6.reuse, R149, !P5 ;  /* 0x0000009506e37207 */ /* 0x040fe20006800000 */
[----:B------:R5:W-:Y:S01]  /*4390*/  STL [R1+0x98], R46 ;  /* 0x0000982e01007387 */ /* 0x000be20000100800 */
[----:B------:R-:W-:Y:S01]  /*43a0*/  SEL R226, R6, R151, !P5 ;  /* 0x0000009706e27207 */ /* 0x000fe20006800000 */
[----:B------:R-:W-:Y:S01]  /*43b0*/  IMAD R30, R30, UR4, RZ ;  /* 0x000000041e1e7c24 */ /* 0x000fe2000f8e02ff */
[----:B------:R-:W-:Y:S01]  /*43c0*/  SEL R125, R6, R153, !P5 ;  /* 0x00000099067d7207 */ /* 0x000fe20006800000 */
[----:B------:R-:W-:Y:S01]  /*43d0*/  IMAD.U32 R6, RZ, RZ, UR16 ;  /* 0x00000010ff067e24 */ /* 0x000fe2000f8e00ff */
[----:B------:R-:W-:Y:S01]  /*43e0*/  ISETP.GT.AND P0, PT, R56, 0x3f, PT ;  /* 0x0000003f3800780c */ /* 0x000fe20003f04270 */
[----:B------:R-:W-:Y:S01]  /*43f0*/  IMAD.U32 R56, RZ, RZ, UR16 ;  /* 0x00000010ff387e24 */ /* 0x000fe2000f8e00ff */
[-C--:B------:R-:W-:Y:S01]  /*4400*/  ISETP.GE.AND P1, PT, R2, R124.reuse, PT ;  /* 0x0000007c0200720c */ /* 0x080fe20003f26270 */
[----:B------:R-:W-:Y:S01]  /*4410*/  IMAD R7, R6, 0x2, R9 ;  /* 0x0000000206077824 */ /* 0x000fe200078e0209 */
[----:B------:R-:W-:Y:S01]  /*4420*/  SEL R4, RZ, 0x4, !P0 ;  /* 0x00000004ff047807 */ /* 0x000fe20004000000 */
[----:B------:R-:W-:Y:S01]  /*4430*/  STL [R1+0x94], R47 ;  /* 0x0000942f01007387 */ /* 0x000fe20000100800 */
[----:B------:R-:W-:Y:S01]  /*4440*/  LEA R136, P0, R8, UR12, 0x2 ;  /* 0x0000000c08887c11 */ /* 0x000fe2000f8010ff */
[----:B------:R-:W-:Y:S01]  /*4450*/  IMAD R6, R26, 0x2, R7 ;  /* 0x000000021a067824 */ /* 0x000fe200078e0207 */
[----:B------:R-:W-:Y:S01]  /*4460*/  SEL R57, R4, RZ, !P1 ;  /* 0x000000ff04397207 */ /* 0x000fe20004800000 */
[----:B------:R1:W-:Y:S01]  /*4470*/  STL [R1+0x90], R48 ;  /* 0x0000903001007387 */ /* 0x0003e20000100800 */
[----:B------:R-:W-:Y:S01]  /*4480*/  LOP3.LUT R59, R2, 0x2, RZ, 0xfc, !PT ;  /* 0x00000002023b7812 */ /* 0x000fe200078efcff */
[----:B------:R-:W-:Y:S01]  /*4490*/  IMAD R5, R5, 0x2, R6 ;  /* 0x0000000205057824 */ /* 0x000fe200078e0206 */
[----:B------:R-:W-:Y:S01]  /*44a0*/  ISETP.NE.U32.AND P1, PT, R57, RZ, PT ;  /* 0x000000ff3900720c */ /* 0x000fe20003f25070 */
[----:B------:R-:W-:Y:S01]  /*44b0*/  STL [R1+0x8c], R43 ;  /* 0x00008c2b01007387 */ /* 0x000fe20000100800 */
[----:B------:R-:W-:Y:S01]  /*44c0*/  LEA.HI.X.SX32 R26, R8, UR13, 0x2, P0 ;  /* 0x0000000d081a7c11 */ /* 0x000fe200080f16ff */
[----:B------:R-:W-:Y:S01]  /*44d0*/  IMAD R57, R56, 0x2, R5 ;  /* 0x0000000238397824 */ /* 0x000fe200078e0205 */
[-C--:B------:R-:W-:Y:S01]  /*44e0*/  ISETP.GE.AND P0, PT, R59, R124.reuse, PT ;  /* 0x0000007c3b00720c */ /* 0x080fe20003f06270 */
[----:B------:R-:W-:Y:S01]  /*44f0*/  STL [R1+0x88], R44 ;  /* 0x0000882c01007387 */ /* 0x000fe20000100800 */
[----:B------:R-:W-:Y:S01]  /*4500*/  LEA R158, P2, R10, UR14, 0x2 ;  /* 0x0000000e0a9e7c11 */ /* 0x000fe2000f8410ff */
[----:B------:R-:W-:Y:S01]  /*4510*/  IMAD R59, R58, 0x2, R57 ;  /* 0x000000023a3b7824 */ /* 0x000fe200078e0239 */
[----:B------:R-:W-:Y:S01]  /*4520*/  LOP3.LUT R77, R2, 0x22, RZ, 0xfc, !PT ;  /* 0x00000022024d7812 */ /* 0x000fe200078efcff */
[----:B------:R-:W-:Y:S01]  /*4530*/  STL [R1+0x84], R45 ;  /* 0x0000842d01007387 */ /* 0x000fe20000100800 */
[----:B------:R-:W-:Y:S01]  /*4540*/  LEA.HI.X.SX32 R3, R10, UR15, 0x2, P2 ;  /* 0x0000000f0a037c11 */ /* 0x000fe200090f16ff */
[----:B------:R-:W-:Y:S01]  /*4550*/  IMAD R61, R56, 0x2, R59 ;  /* 0x00000002383d7824 */ /* 0x000fe200078e023b */
[----:B------:R-:W-:Y:S01]  /*4560*/  ISETP.GE.AND P2, PT, R60, R124, PT ;  /* 0x0000007c3c00720c */ /* 0x000fe20003f46270 */
[----:B------:R-:W-:Y:S01]  /*4570*/  STL [R1+0x80], R40 ;  /* 0x0000802801007387 */ /* 0x000fe20000100800 */
[----:B------:R-:W-:Y:S01]  /*4580*/  SEL R60, R4, RZ, !P0 ;  /* 0x000000ff043c7207 */ /* 0x000fe20004000000 */
[----:B------:R-:W-:Y:S01]  /*4590*/  IMAD R63, R58, 0x2, R61 ;  /* 0x000000023a3f7824 */ /* 0x000fe200078e023d */
[----:B------:R-:W-:Y:S01]  /*45a0*/  SEL R62, R4, RZ, !P2 ;  /* 0x000000ff043e7207 */ /* 0x000fe20005000000 */
[----:B------:R-:W-:Y:S01]  /*45b0*/  STL [R1+0x7c], R41 ;  /* 0x00007c2901007387 */ /* 0x000fe20000100800 */
[----:B------:R-:W-:Y:S01]  /*45c0*/  ISETP.NE.U32.AND P4, PT, R60, RZ, PT ;  /* 0x000000ff3c00720c */ /* 0x000fe20003f85070 */
[----:B------:R-:W-:Y:S01]  /*45d0*/  IMAD R65, R56, 0x2, R63 ;  /* 0x0000000238417824 */ /* 0x000fe200078e023f */
[----:B------:R-:W-:Y:S01]  /*45e0*/  ISETP.NE.U32.AND P3, PT, R62, RZ, PT ;  /* 0x000000ff3e00720c */ /* 0x000fe20003f65070 */
[----:B------:R-:W-:Y:S01]  /*45f0*/  IMAD.U32 R60, RZ, RZ, UR16 ;  /* 0x00000010ff3c7e24 */ /* 0x000fe2000f8e00ff */
[-C--:B------:R-:W-:Y:S01]  /*4600*/  LEA R132, P5, R59, R136.reuse, 0x2 ;  /* 0x000000883b847211 */ /* 0x080fe200078a10ff */
[----:B------:R-:W-:Y:S01]  /*4610*/  IMAD R67, R58, 0x2, R65 ;  /* 0x000000023a437824 */ /* 0x000fe200078e0241 */
[----:B------:R-:W-:Y:S01]  /*4620*/  LEA R134, P0, R57, R136, 0x2 ;  /* 0x0000008839867211 */ /* 0x000fe200078010ff */
[----:B------:R-:W-:Y:S01]  /*4630*/  IMAD.U32 R62, RZ, RZ, UR16 ;  /* 0x00000010ff3e7e24 */ /* 0x000fe2000f8e00ff */
[----:B------:R-:W-:Y:S01]  /*4640*/  ISETP.GE.AND P2, PT, R77, R124, PT ;  /* 0x0000007c4d00720c */ /* 0x000fe20003f46270 */
[----:B------:R-:W-:Y:S01]  /*4650*/  IMAD R69, R56, 0x2, R67 ;  /* 0x0000000238457824 */ /* 0x000fe200078e0243 */
[-C--:B------:R-:W-:Y:S01]  /*4660*/  LEA.HI.X.SX32 R133, R59, R26.reuse, 0x2, P5 ;  /* 0x0000001a3b857211 */ /* 0x080fe200028f16ff */
[----:B------:R1:W-:Y:S01]  /*4670*/  STL [R1+0x78], R42 ;  /* 0x0000782a01007387 */ /* 0x0003e20000100800 */
[----:B------:R-:W-:Y:S01]  /*4680*/  LEA.HI.X.SX32 R135, R57, R26, 0x2, P0 ;  /* 0x0000001a39877211 */ /* 0x000fe200000f16ff */
[----:B------:R-:W-:Y:S01]  /*4690*/  IMAD R71, R60, 0x2, R69 ;  /* 0x000000023c477824 */ /* 0x000fe200078e0245 */
[-C--:B------:R-:W-:Y:S01]  /*46a0*/  LEA R128, P5, R63, R136.reuse, 0x2 ;  /* 0x000000883f807211 */ /* 0x080fe200078a10ff */
[----:B------:R-:W-:Y:S01]  /*46b0*/  IMAD R29, R29, UR4, RZ ;  /* 0x000000041d1d7c24 */ /* 0x000fe2000f8e02ff */
[----:B------:R-:W-:Y:S01]  /*46c0*/  LEA R130, P0, R61, R136, 0x2 ;  /* 0x000000883d827211 */ /* 0x000fe200078010ff */
[----:B------:R-:W-:Y:S01]  /*46d0*/  IMAD R73, R62, 0x2, R71 ;  /* 0x000000023e497824 */ /* 0x000fe200078e0247 */
[-C--:B------:R-:W-:Y:S01]  /*46e0*/  LEA.HI.X.SX32 R129, R63, R26.reuse, 0x2, P5 ;  /* 0x0000001a3f817211 */ /* 0x080fe200028f16ff */
[----:B------:R-:W-:Y:S01]  /*46f0*/  STL [R1+0x74], R37 ;  /* 0x0000742501007387 */ /* 0x000fe20000100800 */
[----:B------:R-:W-:Y:S01]  /*4700*/  LEA.HI.X.SX32 R131, R61, R26, 0x2, P0 ;  /* 0x0000001a3d837211 */ /* 0x000fe200000f16ff */
[----:B------:R-:W-:Y:S01]  /*4710*/  IMAD R75, R58, 0x2, R73 ;  /* 0x000000023a4b7824 */ /* 0x000fe200078e0249 */
[-C--:B------:R-:W-:Y:S01]  /*4720*/  LEA R122, P5, R67, R136.reuse, 0x2 ;  /* 0x00000088437a7211 */ /* 0x080fe200078a10ff */
[----:B------:R-:W-:Y:S01]  /*4730*/  STL [R1+0x70], R38 ;  /* 0x0000702601007387 */ /* 0x000fe20000100800 */
[----:B------:R-:W-:Y:S01]  /*4740*/  LEA R126, P0, R65, R136, 0x2 ;  /* 0x00000088417e7211 */ /* 0x000fe200078010ff */
[----:B------:R-:W-:Y:S01]  /*4750*/  IMAD R77, R64, 0x2, R75 ;  /* 0x00000002404d7824 */ /* 0x000fe200078e024b */
[-C--:B------:R-:W-:Y:S01]  /*4760*/  LEA.HI.X.SX32 R123, R67, R26.reuse, 0x2, P5 ;  /* 0x0000001a437b7211 */ /* 0x080fe200028f16ff */
[----:B------:R-:W-:Y:S01]  /*4770*/  STL [R1+0x6c], R39 ;  /* 0x00006c2701007387 */ /* 0x000fe20000100800 */
        /* <DEDUP_REMOVED lines=29> */
[----:B------:R-:W-:Y:S01]  /*4950*/  IMAD R23, R23, UR4, RZ ;  /* 0x0000000417177c24 */ /* 0x000fe2000f8e02ff */
        /* <DEDUP_REMOVED lines=8> */
[----:B------:R-:W-:Y:S01]  /*49e0*/  LEA.HI.X.SX32 R103, R65, R26, 0x2, P5 ;  /* 0x0000001a41677211 */ /* 0x000fe200028f16ff */
[----:B------:R1:W-:Y:S01]  /*49f0*/  STL [R1+0x50], R28 ;  /* 0x0000501c01007387 */ /* 0x0003e20000100800 */
[----:B------:R-:W-:Y:S01]  /*4a00*/  LEA R98, P5, R57, R136, 0x2 ;  /* 0x0000008839627211 */ /* 0x000fe200078a10ff */
[----:B------:R-:W-:Y:S01]  /*4a10*/  IMAD R21, R21, UR4, RZ ;  /* 0x0000000415157c24 */ /* 0x000fe2000f8e02ff */
[-C--:B------:R-:W-:Y:S01]  /*4a20*/  LEA.HI.X.SX32 R101, R67, R26.reuse, 0x2, P6 ;  /* 0x0000001a43657211 */ /* 0x080fe200030f16ff */
[----:B------:R-:W-:Y:S01]  /*4a30*/  STL [R1+0x4c], R29 ;  /* 0x00004c1d01007387 */ /* 0x000fe20000100800 */
[----:B------:R-:W-:Y:S01]  /*4a40*/  LEA.HI.X.SX32 R99, R57, R26, 0x2, P5 ;  /* 0x0000001a39637211 */ /* 0x000fe200028f16ff */
[----:B------:R-:W-:Y:S01]  /*4a50*/  IMAD R22, R22, UR4, RZ ;  /* 0x0000000416167c24 */ /* 0x000fe2000f8e02ff */
[-C--:B------:R-:W-:Y:S01]  /*4a60*/  LEA R94, P5, R61, R136.reuse, 0x2 ;  /* 0x000000883d5e7211 */ /* 0x080fe200078a10ff */
[----:B------:R1:W-:Y:S01]  /*4a70*/  STL [R1+0x48], R30 ;  /* 0x0000481e01007387 */ /* 0x0003e20000100800 */
[----:B------:R-:W-:Y:S01]  /*4a80*/  LEA R96, P6, R59, R136, 0x2 ;  /* 0x000000883b607211 */ /* 0x000fe200078c10ff */
[----:B------:R-:W-:Y:S01]  /*4a90*/  IMAD R19, R19, UR4, RZ ;  /* 0x0000000413137c24 */ /* 0x000fe2000f8e02ff */
[----:B------:R-:W-:Y:S01]  /*4aa0*/  LEA.HI.X.SX32 R95, R61, R26, 0x2, P5 ;  /* 0x0000001a3d5f7211 */ /* 0x000fe200028f16ff */
[----:B------:R-:W-:Y:S01]  /*4ab0*/  IMAD R20, R20, UR4, RZ ;  /* 0x0000000414147c24 */ /* 0x000fe2000f8e02ff */
[----:B------:R-:W-:Y:S01]  /*4ac0*/  LEA R156, P5, R17, R136, 0x2 ;  /* 0x00000088119c7211 */ /* 0x000fe200078a10ff */
[----:B------:R-:W-:Y:S01]  /*4ad0*/  IMAD R251, R251, UR4, RZ ;  /* 0x00000004fbfb7c24 */ /* 0x000fe2000f8e02ff */
[-C--:B------:R-:W-:Y:S01]  /*4ae0*/  LEA.HI.X.SX32 R97, R59, R26.reuse, 0x2, P6 ;  /* 0x0000001a3b617211 */ /* 0x080fe200030f16ff */
[----:B------:R-:W-:Y:S01]  /*4af0*/  IMAD R18, R18, UR4, RZ ;  /* 0x0000000412127c24 */ /* 0x000fe2000f8e02ff */
[----:B------:R-:W-:Y:S01]  /*4b00*/  LEA.HI.X.SX32 R157, R17, R26, 0x2, P5 ;  /* 0x0000001a119d7211 */ /* 0x000fe200028f16ff */
[----:B------:R-:W-:Y:S01]  /*4b10*/  IMAD R249, R249, UR4, RZ ;  /* 0x00000004f9f97c24 */ /* 0x000fe2000f8e02ff */
[-C--:B------:R-:W-:Y:S01]  /*4b20*/  LEA R154, P5, R16, R136.reuse, 0x2 ;  /* 0x00000088109a7211 */ /* 0x080fe200078a10ff */
[----:B------:R-:W-:Y:S01]  /*4b30*/  IMAD R250, R250, UR4, RZ ;  /* 0x00000004fafa7c24 */ /* 0x000fe2000f8e02ff */
[----:B------:R-:W-:Y:S01]  /*4b40*/  LEA R104, P0, R63, R136, 0x2 ;  /* 0x000000883f687211 */ /* 0x000fe200078010ff */
        /* <DEDUP_REMOVED lines=15> */
[----:B------:R-:W-:Y:S01]  /*4c40*/  LEA R148, P5, R13, R136, 0x2 ;  /* 0x000000880d947211 */ /* 0x000fe200078a10ff */
        /* <DEDUP_REMOVED lines=28> */
[----:B------:R-:W-:Y:S01]  /*4e10*/  STL [R1+0x44], R27 ;  /* 0x0000441b01007387 */ /* 0x000fe20000100800 */
[----:B------:R-:W-:Y:S01]  /*4e20*/  LEA R138, P5, R6, R136, 0x2 ;  /* 0x00000088068a7211 */ /* 0x000fe200078a10ff */
[----:B------:R-:W-:Y:S01]  /*4e30*/  IMAD R226, R226, UR4, RZ ;  /* 0x00000004e2e27c24 */ /* 0x000fe2000f8e02ff */
[----:B------:R-:W-:Y:S01]  /*4e40*/  LOP3.LUT R79, R2, 0x4, RZ, 0xfc, !PT ;  /* 0x00000004024f7812 */ /* 0x000fe200078efcff */
[----:B------:R-:W-:Y:S01]  /*4e50*/  STL [R1+0x3c], R25 ;  /* 0x00003c1901007387 */ /* 0x000fe20000100800 */
[----:B------:R-:W-:Y:S01]  /*4e60*/  LEA.HI.X.SX32 R139, R6, R26, 0x2, P5 ;  /* 0x0000001a068b7211 */ /* 0x000fe200028f16ff */
[----:B------:R-:W-:Y:S01]  /*4e70*/  IMAD R125, R125, UR4, RZ ;  /* 0x000000047d7d7c24 */ /* 0x000fe2000f8e02ff */
[----:B------:R-:W-:Y:S01]  /*4e80*/  BAR.SYNC.DEFER_BLOCKING 0x0 ;  /* 0x0000000000007b1d */ /* 0x000fe20000010000 */
[----:B------:R-:W-:Y:S01]  /*4e90*/  LEA R136, P5, R5, R136, 0x2 ;  /* 0x0000008805887211 */ /* 0x000fe200078a10ff */
[----:B------:R-:W-:Y:S01]  /*4ea0*/  USHF.L.U32 UR4, UR8, 0x15, URZ ;  /* 0x0000001508047899 */ /* 0x000fe200080006ff */
[----:B------:R-:W-:-:S02]  /*4eb0*/  LEA.HI.X.SX32 R85, R49, R3, 0x2, P6 ;  /* 0x0000000331557211 */ /* 0x000fc400030f16ff */
[----:B------:R-:W-:Y:S01]  /*4ec0*/  LEA.HI.X.SX32 R137, R5, R26, 0x2, P5 ;  /* 0x0000001a05897211 */ /* 0x000fe200028f16ff */
[----:B------:R-:W-:Y:S01]  /*4ed0*/  ULOP3.LUT UR4, UR4, 0x600000, URZ, 0xc0, !UPT ;  /* 0x0060000004047892 */ /* 0x000fe2000f8ec0ff */
[CC--:B------:R-:W-:Y:S01]  /*4ee0*/  LEA R90, P5, R52.reuse, R158.reuse, 0x2 ;  /* 0x0000009e345a7211 */ /* 0x0c0fe200078a10ff */
[----:B------:R-:W-:Y:S01]  /*4ef0*/  STL [R1+0x34], R24 ;  /* 0x0000341801007387 */ /* 0x000fe20000100800 */
[-C--:B------:R-:W-:Y:S02]  /*4f00*/  LEA R80, P6, R51, R158.reuse, 0x2 ;  /* 0x0000009e33507211 */ /* 0x080fe400078c10ff */
[-C--:B------:R-:W-:Y:S01]  /*4f10*/  LEA.HI.X.SX32 R91, R52, R3.reuse, 0x2, P5 ;  /* 0x00000003345b7211 */ /* 0x080fe200028f16ff */
[----:B------:R-:W-:Y:S01]  /*4f20*/  STL [R1+0x30], R23 ;  /* 0x0000301701007387 */ /* 0x000fe20000100800 */
[C---:B------:R-:W-:Y:S02]  /*4f30*/  LEA R86, P5, R54.reuse, R158, 0x2 ;  /* 0x0000009e36567211 */ /* 0x040fe400078a10ff */
[----:B------:R-:W-:Y:S01]  /*4f40*/  LEA.HI.X.SX32 R105, R63, R26, 0x2, P0 ;  /* 0x0000001a3f697211 */ /* 0x000fe200000f16ff */
[----:B------:R-:W-:Y:S01]  /*4f50*/  STL [R1+0x2c], R22 ;  /* 0x00002c1601007387 */ /* 0x000fe20000100800 */
[----:B------:R-:W-:-:S02]  /*4f60*/  LEA.HI.X.SX32 R87, R54, R3, 0x2, P5 ;  /* 0x0000000336577211 */ /* 0x000fc400028f16ff */
[C---:B------:R-:W-:Y:S01]  /*4f70*/  LEA R82, P5, R50.reuse, R158, 0x2 ;  /* 0x0000009e32527211 */ /* 0x040fe200078a10ff */
[----:B------:R-:W-:Y:S01]  /*4f80*/  STL [R1+0x24], R21 ;  /* 0x0000241501007387 */ /* 0x000fe20000100800 */
[----:B------:R-:W-:Y:S02]  /*4f90*/  ISETP.GE.AND P0, PT, R79, R124, PT ;  /* 0x0000007c4f00720c */ /* 0x000fe40003f06270 */
[-C--:B------:R-:W-:Y:S01]  /*4fa0*/  LEA.HI.X.SX32 R83, R50, R3.reuse, 0x2, P5 ;  /* 0x0000000332537211 */ /* 0x080fe200028f16ff */
[----:B------:R-:W-:Y:S01]  /*4fb0*/  STL [R1+0x1c], R20 ;  /* 0x00001c1401007387 */ /* 0x000fe20000100800 */
[C---:B-1----:R-:W-:Y:S02]  /*4fc0*/  LEA R78, P5, R46.reuse, R158, 0x2 ;  /* 0x0000009e2e4e7211 */ /* 0x042fe400078a10ff */
[-C--:B------:R-:W-:Y:S01]  /*4fd0*/  LEA.HI.X.SX32 R81, R51, R3.reuse, 0x2, P6 ;  /* 0x0000000333517211 */ /* 0x080fe200030f16ff */
[----:B------:R-:W-:Y:S01]  /*4fe0*/  STL [R1+0x10], R19 ;  /* 0x0000101301007387 */ /* 0x000fe20000100800 */
[----:B------:R-:W-:-:S02]  /*4ff0*/  LEA.HI.X.SX32 R79, R46, R3, 0x2, P5 ;  /* 0x000000032e4f7211 */ /* 0x000fc400028f16ff */
[CC--:B------:R-:W-:Y:S01]  /*5000*/  LEA R74, P5, R48.reuse, R158.reuse, 0x2 ;  /* 0x0000009e304a7211 */ /* 0x0c0fe200078a10ff */
[----:B------:R1:W-:Y:S01]  /*5010*/  STL [R1+0xc], R18 ;  /* 0x00000c1201007387 */ /* 0x0003e20000100800 */
[CC--:B------:R-:W-:Y:S02]  /*5020*/  LEA R76, P6, R47.reuse, R158.reuse, 0x2 ;  /* 0x0000009e2f4c7211 */ /* 0x0c0fe400078c10ff */
[-C--:B------:R-:W-:Y:S02]  /*5030*/  LEA.HI.X.SX32 R75, R48, R3.reuse, 0x2, P5 ;  /* 0x00000003304b7211 */ /* 0x080fe400028f16ff */
[----:B------:R-:W-:Y:S02]  /*5040*/  LEA.HI.X.SX32 R77, R47, R3, 0x2, P6 ;  /* 0x000000032f4d7211 */ /* 0x000fe400030f16ff */
[-C--:B------:R-:W-:Y:S02]  /*5050*/  LEA R70, P5, R44, R158.reuse, 0x2 ;  /* 0x0000009e2c467211 */ /* 0x080fe400078a10ff */
[----:B------:R-:W-:-:S02]  /*5060*/  LEA R72, P6, R43, R158, 0x2 ;  /* 0x0000009e2b487211 */ /* 0x000fc400078c10ff */
[-C--:B------:R-:W-:Y:S02]  /*5070*/  LEA.HI.X.SX32 R71, R44, R3.reuse, 0x2, P5 ;  /* 0x000000032c477211 */ /* 0x080fe400028f16ff */
[-C--:B------:R-:W-:Y:S02]  /*5080*/  LEA.HI.X.SX32 R73, R43, R3.reuse, 0x2, P6 ;  /* 0x000000032b497211 */ /* 0x080fe400030f16ff */
[CC--:B------:R-:W-:Y:S02]  /*5090*/  LEA R66, P5, R40.reuse, R158.reuse, 0x2 ;  /* 0x0000009e28427211 */ /* 0x0c0fe400078a10ff */
[C---:B------:R-:W-:Y:S02]  /*50a0*/  LEA R68, P6, R45.reuse, R158, 0x2 ;  /* 0x0000009e2d447211 */ /* 0x040fe400078c10ff */
[-C--:B------:R-:W-:Y:S02]  /*50b0*/  LEA.HI.X.SX32 R67, R40, R3.reuse, 0x2, P5 ;  /* 0x0000000328437211 */ /* 0x080fe400028f16ff */
[----:B------:R-:W-:-:S02]  /*50c0*/  LEA.HI.X.SX32 R69, R45, R3, 0x2, P6 ;  /* 0x000000032d457211 */ /* 0x000fc400030f16ff */
[-C--:B------:R-:W-:Y:S02]  /*50d0*/  LEA R62, P5, R42, R158.reuse, 0x2 ;  /* 0x0000009e2a3e7211 */ /* 0x080fe400078a10ff */
[----:B------:R-:W-:Y:S02]  /*50e0*/  SEL R56, R4, RZ, !P2 ;  /* 0x000000ff04387207 */ /* 0x000fe40005000000 */
[C---:B------:R-:W-:Y:S02]  /*50f0*/  LEA R64, P6, R41.reuse, R158, 0x2 ;  /* 0x0000009e29407211 */ /* 0x040fe400078c10ff */
[-C--:B------:R-:W-:Y:S02]  /*5100*/  LEA.HI.X.SX32 R63, R42, R3.reuse, 0x2, P5 ;  /* 0x000000032a3f7211 */ /* 0x080fe400028f16ff */
[----:B------:R-:W-:Y:S02]  /*5110*/  ISETP.NE.U32.AND P2, PT, R56, RZ, PT ;  /* 0x000000ff3800720c */ /* 0x000fe40003f45070 */
[----:B------:R-:W-:-:S02]  /*5120*/  LEA.HI.X.SX32 R65, R41, R3, 0x2, P6 ;  /* 0x0000000329417211 */ /* 0x000fc400030f16ff */
[-C--:B------:R-:W-:Y:S02]  /*5130*/  LEA R58, P5, R38, R158.reuse, 0x2 ;  /* 0x0000009e263a7211 */ /* 0x080fe400078a10ff */
[----:B------:R-:W-:Y:S02]  /*5140*/  SEL R56, R4, RZ, !P0 ;  /* 0x000000ff04387207 */ /* 0x000fe40004000000 */
[C---:B------:R-:W-:Y:S02]  /*5150*/  LEA R60, P6, R37.reuse, R158, 0x2 ;  /* 0x0000009e253c7211 */ /* 0x040fe400078c10ff */
[-C--:B------:R-:W-:Y:S02]  /*5160*/  LEA.HI.X.SX32 R59, R38, R3.reuse, 0x2, P5 ;  /* 0x00000003263b7211 */ /* 0x080fe400028f16ff */
[----:B------:R-:W-:Y:S02]  /*5170*/  ISETP.NE.U32.AND P0, PT, R56, RZ, PT ;  /* 0x000000ff3800720c */ /* 0x000fe40003f05070 */
[----:B------:R-:W-:-:S02]  /*5180*/  LEA.HI.X.SX32 R61, R37, R3, 0x2, P6 ;  /* 0x00000003253d7211 */ /* 0x000fc400030f16ff */
[CC--:B--2---:R-:W-:Y:S02]  /*5190*/  LEA R54, P5, R34.reuse, R158.reuse, 0x2 ;  /* 0x0000009e22367211 */ /* 0x0c4fe400078a10ff */
[CC--:B------:R-:W-:Y:S02]  /*51a0*/  LEA R56, P6, R39.reuse, R158.reuse, 0x2 ;  /* 0x0000009e27387211 */ /* 0x0c0fe400078c10ff */
[-C--:B------:R-:W-:Y:S02]  /*51b0*/  LEA.HI.X.SX32 R55, R34, R3.reuse, 0x2, P5 ;  /* 0x0000000322377211 */ /* 0x080fe400028f16ff */
[----:B------:R-:W-:Y:S02]  /*51c0*/  LEA.HI.X.SX32 R57, R39, R3, 0x2, P6 ;  /* 0x0000000327397211 */ /* 0x000fe400030f16ff */
[-C--:B---3--:R-:W-:Y:S02]  /*51d0*/  LEA R50, P5, R36, R158.reuse, 0x2 ;  /* 0x0000009e24327211 */ /* 0x088fe400078a10ff */
[----:B------:R-:W-:-:S02]  /*51e0*/  LEA R52, P6, R35, R158, 0x2 ;  /* 0x0000009e23347211 */ /* 0x000fc400078c10ff */
[-C--:B----4-:R-:W-:Y:S02]  /*51f0*/  LEA.HI.X.SX32 R51, R36, R3.reuse, 0x2, P5 ;  /* 0x0000000324337211 */ /* 0x090fe400028f16ff */
[-C--:B------:R-:W-:Y:S02]  /*5200*/  LEA.HI.X.SX32 R53, R35, R3.reuse, 0x2, P6 ;  /* 0x0000000323357211 */ /* 0x080fe400030f16ff */
[CC--:B-----5:R-:W-:Y:S02]  /*5210*/  LEA R46, P5, R32.reuse, R158.reuse, 0x2 ;  /* 0x0000009e202e7211 */ /* 0x0e0fe400078a10ff */
[C---:B------:R-:W-:Y:S02]  /*5220*/  LEA R48, P6, R31.reuse, R158, 0x2 ;  /* 0x0000009e1f307211 */ /* 0x040fe400078c10ff */
[-C--:B------:R-:W-:Y:S02]  /*5230*/  LEA.HI.X.SX32 R47, R32, R3.reuse, 0x2, P5 ;  /* 0x00000003202f7211 */ /* 0x080fe400028f16ff */
[----:B------:R-:W-:-:S02]  /*5240*/  LEA.HI.X.SX32 R49, R31, R3, 0x2, P6 ;  /* 0x000000031f317211 */ /* 0x000fc400030f16ff */
[CC--:B------:R-:W-:Y:S02]  /*5250*/  LEA R42, P5, R28.reuse, R158.reuse, 0x2 ;  /* 0x0000009e1c2a7211 */ /* 0x0c0fe400078a10ff */
[CC--:B------:R-:W-:Y:S02]  /*5260*/  LEA R44, P6, R33.reuse, R158.reuse, 0x2 ;  /* 0x0000009e212c7211 */ /* 0x0c0fe400078c10ff */
[-C--:B------:R-:W-:Y:S02]  /*5270*/  LEA.HI.X.SX32 R43, R28, R3.reuse, 0x2, P5 ;  /* 0x000000031c2b7211 */ /* 0x080fe400028f16ff */
[----:B------:R-:W-:Y:S01]  /*5280*/  LEA.HI.X.SX32 R45, R33, R3, 0x2, P6 ;  /* 0x00000003212d7211 */ /* 0x000fe200030f16ff */
[----:B------:R-:W1:Y:S01]  /*5290*/  S2R R28, SR_TID.X ;  /* 0x00000000001c7919 */ /* 0x000e620000002100 */
[-C--:B------:R-:W-:Y:S02]  /*52a0*/  LEA R38, P5, R30, R158.reuse, 0x2 ;  /* 0x0000009e1e267211 */ /* 0x080fe400078a10ff */
[----:B------:R-:W-:-:S02]  /*52b0*/  LEA R40, P6, R29, R158, 0x2 ;  /* 0x0000009e1d287211 */ /* 0x000fc400078c10ff */
[-C--:B------:R-:W-:Y:S02]  /*52c0*/  LEA.HI.X.SX32 R39, R30, R3.reuse, 0x2, P5 ;  /* 0x000000031e277211 */ /* 0x080fe400028f16ff */
[-C--:B------:R-:W-:Y:S02]  /*52d0*/  LEA.HI.X.SX32 R41, R29, R3.reuse, 0x2, P6 ;  /* 0x000000031d297211 */ /* 0x080fe400030f16ff */
[-C--:B------:R-:W-:Y:S02]  /*52e0*/  LEA R34, P5, R25, R158.reuse, 0x2 ;  /* 0x0000009e19227211 */ /* 0x080fe400078a10ff */
[----:B------:R-:W-:Y:S02]  /*52f0*/  LEA R36, P6, R27, R158, 0x2 ;  /* 0x0000009e1b247211 */ /* 0x000fe400078c10ff */
[-C--:B------:R-:W-:Y:S02]  /*5300*/  LEA.HI.X.SX32 R35, R25, R3.reuse, 0x2, P5 ;  /* 0x0000000319237211 */ /* 0x080fe400028f16ff */
[----:B------:R-:W-:-:S02]  /*5310*/  LEA.HI.X.SX32 R37, R27, R3, 0x2, P6 ;  /* 0x000000031b257211 */ /* 0x000fc400030f16ff */
[CC--:B------:R-:W-:Y:S02]  /*5320*/  LEA R30, P5, R23.reuse, R158.reuse, 0x2 ;  /* 0x0000009e171e7211 */ /* 0x0c0fe400078a10ff */
        /* <DEDUP_REMOVED lines=11> */
[CC--:B------:R-:W-:Y:S02]  /*53e0*/  LEA R210, P5, R251.reuse, R158.reuse, 0x2 ;  /* 0x0000009efbd27211 */ /* 0x0c0fe400078a10ff */
[CC--:B------:R-:W-:Y:S02]  /*53f0*/  LEA R212, P6, R18.reuse, R158.reuse, 0x2 ;  /* 0x0000009e12d47211 */ /* 0x0c0fe400078c10ff */
[-C--:B------:R-:W-:Y:S02]  /*5400*/  LEA.HI.X.SX32 R211, R251, R3.reuse, 0x2, P5 ;  /* 0x00000003fbd37211 */ /* 0x080fe400028f16ff */
[----:B------:R-:W-:Y:S01]  /*5410*/  LEA.HI.X.SX32 R213, R18, R3, 0x2, P6 ;  /* 0x0000000312d57211 */ /* 0x000fe200030f16ff */
[----:B-1----:R-:W-:Y:S01]  /*5420*/  IMAD.SHL.U32 R18, R28, 0x10, RZ ;  /* 0x000000101c127824 */ /* 0x002fe200078e00ff */
        /* <DEDUP_REMOVED lines=48> */
[----:B------:R-:W-:Y:S02]  /*5730*/  LEA R160, P5, R226, R158, 0x2 ;  /* 0x0000009ee2a07211 */ /* 0x000fe400078a10ff */
[----:B------:R-:W-:-:S02]  /*5740*/  LOP3.LUT P6, RZ, R28, 0x7f, RZ, 0xc0, !PT ;  /* 0x0000007f1cff7812 */ /* 0x000fc400078cc0ff */
[-C--:B------:R-:W-:Y:S02]  /*5750*/  LEA.HI.X.SX32 R161, R226, R3.reuse, 0x2, P5 ;  /* 0x00000003e2a17211 */ /* 0x080fe400028f16ff */
[C---:B------:R-:W-:Y:S02]  /*5760*/  LEA R158, P5, R125.reuse, R158, 0x2 ;  /* 0x0000009e7d9e7211 */ /* 0x040fe400078a10ff */
[----:B------:R-:W-:Y:S02]  /*5770*/  LOP3.LUT R27, R2, 0x6, RZ, 0xfc, !PT ;  /* 0x00000006021b7812 */ /* 0x000fe400078efcff */
[----:B------:R-:W-:Y:S02]  /*5780*/  LOP3.LUT R19, R28, 0x40, RZ, 0xc0, !PT ;  /* 0x000000401c137812 */ /* 0x000fe400078ec0ff */
[----:B------:R-:W-:Y:S02]  /*5790*/  LOP3.LUT R18, R18, 0x70, RZ, 0xc0, !PT ;  /* 0x0000007012127812 */ /* 0x000fe400078ec0ff */
[----:B------:R-:W-:-:S02]  /*57a0*/  LEA.HI.X.SX32 R159, R125, R3, 0x2, P5 ;  /* 0x000000037d9f7211 */ /* 0x000fc400028f16ff */
[----:B------:R-:W-:Y:S02]  /*57b0*/  ISETP.GE.AND P5, PT, R27, R124, PT ;  /* 0x0000007c1b00720c */ /* 0x000fe40003fa6270 */
[----:B------:R-:W-:Y:S02]  /*57c0*/  LEA.HI R3, R19, R18, RZ, 0x1c ;  /* 0x0000001213037211 */ /* 0x000fe400078fe0ff */
[----:B------:R-:W-:Y:S02]  /*57d0*/  @P6 LOP3.LUT R224, R224, 0x8000, RZ, 0xfc, !PT ;  /* 0x00008000e0e06812 */ /* 0x000fe400078efcff */
[----:B------:R-:W-:Y:S01]  /*57e0*/  SEL R18, R4, RZ, !P5 ;  /* 0x000000ff04127207 */ /* 0x000fe20006800000 */
[----:B------:R-:W-:Y:S06]  /*57f0*/  BRA.U UP0, `(.L_x_5) ;  /* 0x0000000100187547 */ /* 0x000fec000b800000 */
[----:B------:R-:W-:Y:S01]  /*5800*/  ELECT P5, URZ, PT ;  /* 0x0000000000ff782f */ /* 0x000fe200038a0000 */
[----:B------:R-:W-:Y:S01]  /*5810*/  IMAD.MOV.U32 R19, RZ, RZ, 0x1 ;  /* 0x00000001ff137424 */ /* 0x000fe200078e00ff */
[----:B------:R-:W-:Y:S01]  /*5820*/  UMOV UR6, 0x40 ;  /* 0x0000004000067882 */ /* 0x000fe20000000000 */
[----:B------:R-:W-:Y:S01]  /*5830*/  UVIRTCOUNT.DEALLOC.SMPOOL 0x80 ;  /* 0x000000800000784c */ /* 0x000fe20000000000 */
[----:B------:R-:W-:-:S09]  /*5840*/  ULEA UR6, UR5, UR6, 0x18 ;  /* 0x0000000605067291 */ /* 0x000fd2000f8ec0ff */
[----:B------:R1:W-:Y:S03]  /*5850*/  @P5 STS.U8 [UR6], R19 ;  /* 0x00000013ff005988 */ /* 0x0003e60008000006 */
.L_x_5:
[----:B------:R-:W-:Y:S01]  /*5860*/  UIADD3 UR31, UPT, UPT, UR32, UR4, URZ ;  /* 0x00000004201f7290 */ /* 0x000fe2000fffe0ff */
[----:B------:R-:W-:Y:S01]  /*5870*/  IMAD R3, R225, 0x80, R3 ;  /* 0x00000080e1037824 */ /* 0x000fe200078e0203 */
[----:B------:R-:W-:Y:S01]  /*5880*/  VOTEU.ALL UP1, P6 ;  /* 0x0000000000ff7886 */ /* 0x000fe20003020000 */
[----:B------:R-:W-:Y:S01]  /*5890*/  UIADD3 UR40, UPT, UPT, UR33, 0x24000, URZ ;  /* 0x0002400021287890 */ /* 0x000fe2000fffe0ff */
[----:B------:R-:W-:Y:S01]  /*58a0*/  STL [R1+0x1d0], R9 ;  /* 0x0001d00901007387 */ /* 0x000fe20000100800 */
[----:B------:R-:W-:Y:S01]  /*58b0*/  VOTEU.ALL UP2, P6 ;  /* 0x0000000000ff7886 */ /* 0x000fe20003040000 */
[----:B------:R-:W-:Y:S01]  /*58c0*/  VIADD R29, R3, UR33 ;  /* 0x00000021031d7c36 */ /* 0x000fe20008000000 */
[----:B------:R-:W-:-:S04]  /*58d0*/  @!UP1 UIADD3 UR10, UPT, UPT, -UR7, 0x100000, URZ ;  /* 0x00100000070a9890 */ /* 0x000fc8000fffe1ff */
[----:B------:R-:W-:Y:S02]  /*58e0*/  @!UP1 USHF.L.U32 UR11, UR10, 0xb, URZ ;  /* 0x0000000b0a0b9899 */ /* 0x000fe400080006ff */
[----:B------:R-:W-:Y:S01]  /*58f0*/  @!UP1 USHF.L.U32 UR10, UR10, 0x1, URZ ;  /* 0x000000010a0a9899 */ /* 0x000fe200080006ff */
[----:B------:R2:W-:Y:S01]  /*5900*/  STL [R1+0x1cc], R8 ;  /* 0x0001cc0801007387 */ /* 0x0005e20000100800 */
[----:B------:R-:W-:-:S04]  /*5910*/  @!UP1 UIADD3 UR4, UPT, UPT, -UR7, 0x100000, URZ ;  /* 0x0010000007049890 */ /* 0x000fc8000fffe1ff */
[----:B------:R-:W-:Y:S02]  /*5920*/  @!UP1 USHF.L.U32 UR5, UR4, 0xb, URZ ;  /* 0x0000000b04059899 */ /* 0x000fe400080006ff */
[----:B------:R-:W-:Y:S01]  /*5930*/  @!UP1 USHF.L.U32 UR4, UR4, 0x1, URZ ;  /* 0x0000000104049899 */ /* 0x000fe200080006ff */
[----:B------:R-:W-:Y:S01]  /*5940*/  UMOV UR30, UR40 ;  /* 0x00000028001e7c82 */ /* 0x000fe20008000000 */
[----:B------:R-:W-:Y:S01]  /*5950*/  VOTEU.ALL UP1, P6 ;  /* 0x0000000000ff7886 */ /* 0x000fe20003020000 */
[----:B------:R-:W-:Y:S01]  /*5960*/  STTM.16dp32bit_t0_t15.x64 tmem[UR31], RZ ;  /* 0x000000ff000079ed */ /* 0x000fe20008b0001f */
[----:B------:R-:W-:Y:S01]  /*5970*/  STTM.16dp32bit_t16_t31.x64 tmem[UR31+0x40], RZ ;  /* 0x000040ff000079ed */ /* 0x000fe20008b2001f */
[----:B------:R-:W3:Y:S02]  /*5980*/  FENCE.VIEW.ASYNC.T ;  /* 0x00000000000073c6 */ /* 0x000ee40000000200 */
[----:B---3--:R-:W-:Y:S01]  /*5990*/  BAR.SYNC.DEFER_BLOCKING 0x0 ;  /* 0x0000000000007b1d */ /* 0x008fe20000010000 */
[----:B------:R-:W-:-:S02]  /*59a0*/  LOP3.LUT R21, R2, 0x8, RZ, 0xfc, !PT ;  /* 0x0000000802157812 */ /* 0x000fc400078efcff */
[C---:B------:R-:W-:Y:S02]  /*59b0*/  LOP3.LUT R20, R2.reuse, 0xa, RZ, 0xfc, !PT ;  /* 0x0000000a02147812 */ /* 0x040fe400078efcff */
[----:B--2---:R-:W-:Y:S02]  /*59c0*/  LOP3.LUT R8, R2, 0x26, RZ, 0xfc, !PT ;  /* 0x0000002602087812 */ /* 0x004fe400078efcff */
[----:B------:R-:W-:Y:S01]  /*59d0*/  ISETP.NE.U32.AND P5, PT, R18, RZ, PT ;  /* 0x000000ff1200720c */ /* 0x000fe20003fa5070 */
[----:B------:R2:W-:Y:S01]  /*59e0*/  STL [R1+0x1c8], R7 ;  /* 0x0001c80701007387 */ /* 0x0005e20000100800 */
[C---:B------:R-:W-:Y:S02]  /*59f0*/  LOP3.LUT R252, R2.reuse, 0x28, RZ, 0xfc, !PT ;  /* 0x0000002802fc7812 */ /* 0x040fe400078efcff */
[----:B------:R-:W-:Y:S01]  /*5a00*/  LOP3.LUT R9, R2, 0x2c, RZ, 0xfc, !PT ;  /* 0x0000002c02097812 */ /* 0x000fe200078efcff */
[----:B------:R3:W-:Y:S01]  /*5a10*/  STL [R1+0x1c4], R6 ;  /* 0x0001c40601007387 */ /* 0x0007e20000100800 */
[----:B------:R-:W-:-:S02]  /*5a20*/  LOP3.LUT R22, R3, 0x30, RZ, 0x3c, !PT ;  /* 0x0000003003167812 */ /* 0x000fc400078e3cff */
[C---:B------:R-:W-:Y:S01]  /*5a30*/  LOP3.LUT R24, R2.reuse, 0x30, RZ, 0xfc, !PT ;  /* 0x0000003002187812 */ /* 0x040fe200078efcff */
[----:B------:R4:W-:Y:S01]  /*5a40*/  STL [R1+0x1c0], R5 ;  /* 0x0001c00501007387 */ /* 0x0009e20000100800 */
[C---:B------:R-:W-:Y:S02]  /*5a50*/  LOP3.LUT R23, R2.reuse, 0x14, RZ, 0xfc, !PT ;  /* 0x0000001402177812 */ /* 0x040fe400078efcff */
[C---:B--2---:R-:W-:Y:S01]  /*5a60*/  LOP3.LUT R7, R2.reuse, 0x24, RZ, 0xfc, !PT ;  /* 0x0000002402077812 */ /* 0x044fe200078efcff */
[----:B------:R2:W-:Y:S01]  /*5a70*/  STL [R1+0x1bc], R0 ;  /* 0x0001bc0001007387 */ /* 0x0005e20000100800 */
[----:B---3--:R-:W-:-:S03]  /*5a80*/  LOP3.LUT R6, R2, 0x2a, RZ, 0xfc, !PT ;  /* 0x0000002a02067812 */ /* 0x008fc600078efcff */
[----:B------:R-:W3:Y:S02]  /*5a90*/  FENCE.VIEW.ASYNC.S ;  /* 0x00000000000073c6 */ /* 0x000ee40000000000 */
[----:B---3--:R3:W1:Y:S02]  /*5aa0*/  @!UP1 SYNCS.EXCH.64 URZ, [UR30], UR10 ;  /* 0x0000000a1eff95b2 */ /* 0x0086640008000100 */
[----:B-1----:R-:W-:Y:S01]  /*5ab0*/  BAR.SYNC.DEFER_BLOCKING 0x0 ;  /* 0x0000000000007b1d */ /* 0x002fe20000010000 */
[----:B----4-:R-:W-:Y:S02]  /*5ac0*/  LOP3.LUT R5, R2, 0xc, RZ, 0xfc, !PT ;  /* 0x0000000c02057812 */ /* 0x010fe400078efcff */
[----:B--2---:R-:W-:-:S03]  /*5ad0*/  LOP3.LUT R0, R3, 0x10, RZ, 0x3c, !PT ;  /* 0x0000001003007812 */ /* 0x004fc600078e3cff */
[----:B------:R-:W1:Y:S01]  /*5ae0*/  S2R R26, SR_TID.X ;  /* 0x00000000001a7919 */ /* 0x000e620000002100 */
[----:B---3--:R-:W-:Y:S01]  /*5af0*/  USHF.L.U32 UR11, UR16, 0x6, URZ ;  /* 0x00000006100b7899 */ /* 0x008fe200080006ff */
[----:B------:R2:W3:Y:S02]  /*5b00*/  @!UP2 SYNCS.EXCH.64 URZ, [UR33+0x24008], UR4 ;  /* 0x0240080421ffa5b2 */ /* 0x0004e40008000100 */
[----:B------:R-:W-:Y:S01]  /*5b10*/  @!PT LDS RZ, [RZ] ;  /* 0x00000000fffff984 */ /* 0x000fe20000000800 */
[----:B------:R-:W-:Y:S01]  /*5b20*/  @!PT LDS RZ, [RZ] ;  /* 0x00000000fffff984 */ /* 0x000fe20000000800 */
[----:B------:R-:W-:Y:S01]  /*5b30*/  @!PT LDS RZ, [RZ] ;  /* 0x00000000fffff984 */ /* 0x000fe20000000800 */
[----:B---3--:R-:W-:Y:S01]  /*5b40*/  LDGSTS.E [R29+0x18000], desc[UR42][R220.64], P1 ;  /* 0x18000000dc1d7fae */ /* 0x008fe200089a102a */
[----:B------:R-:W-:-:S03]  /*5b50*/  ISETP.GE.AND P1, PT, R7, R124, PT ;  /* 0x0000007c0700720c */ /* 0x000fc60003f26270 */
[----:B------:R3:W-:Y:S01]  /*5b60*/  LDGSTS.E [R29+0x18008], desc[UR42][R156.64], P4 ;  /* 0x180080009c1d7fae */ /* 0x0007e2000a1a102a */
[-C--:B------:R-:W-:Y:S02]  /*5b70*/  ISETP.GE.AND P4, PT, R8, R124.reuse, PT ;  /* 0x0000007c0800720c */ /* 0x080fe40003f86270 */
[C---:B------:R-:W-:Y:S01]  /*5b80*/  SEL R19, R4.reuse, RZ, !P1 ;  /* 0x000000ff04137207 */ /* 0x040fe20004800000 */
[----:B------:R-:W-:Y:S01]  /*5b90*/  LDGSTS.E [R29+0x1a000], desc[UR42][R126.64], P3 ;  /* 0x1a0000007e1d7fae */ /* 0x000fe200099a102a */
[-C--:B------:R-:W-:Y:S02]  /*5ba0*/  ISETP.GE.AND P1, PT, R21, R124.reuse, PT ;  /* 0x0000007c1500720c */ /* 0x080fe40003f26270 */
[----:B------:R-:W-:Y:S01]  /*5bb0*/  SEL R18, R4, RZ, !P4 ;  /* 0x000000ff04127207 */ /* 0x000fe20006000000 */
[----:B------:R-:W-:Y:S01]  /*5bc0*/  LDGSTS.E [R29+0x1a008], desc[UR42][R122.64], P2 ;  /* 0x1a0080007a1d7fae */ /* 0x000fe200091a102a */
[----:B------:R-:W-:Y:S02]  /*5bd0*/  ISETP.GE.AND P4, PT, R20, R124, PT ;  /* 0x0000007c1400720c */ /* 0x000fe40003f86270 */
[----:B------:R-:W-:-:S02]  /*5be0*/  ISETP.NE.U32.AND P3, PT, R19, RZ, PT ;  /* 0x000000ff1300720c */ /* 0x000fc40003f65070 */
[----:B------:R-:W-:Y:S02]  /*5bf0*/  SEL R19, R4, RZ, !P1 ;  /* 0x000000ff04137207 */ /* 0x000fe40004800000 */
[----:B------:R-:W-:Y:S02]  /*5c00*/  ISETP.NE.U32.AND P1, PT, R18, RZ, PT ;  /* 0x000000ff1200720c */ /* 0x000fe40003f25070 */
[----:B------:R-:W-:Y:S02]  /*5c10*/  SEL R18, R4, RZ, !P4 ;  /* 0x000000ff04127207 */ /* 0x000fe40006000000 */
[----:B------:R-:W-:Y:S02]  /*5c20*/  ISETP.NE.U32.AND P2, PT, R19, RZ, PT ;  /* 0x000000ff1300720c */ /* 0x000fe40003f45070 */
[----:B------:R-:W-:Y:S01]  /*5c30*/  ISETP.NE.U32.AND P4, PT, R18, RZ, PT ;  /* 0x000000ff1200720c */ /* 0x000fe20003f85070 */
[----:B------:R-:W-:Y:S01]  /*5c40*/  VIADD R18, R0, UR33 ;  /* 0x0000002100127c36 */ /* 0x000fe20008000000 */
[----:B------:R-:W-:-:S04]  /*5c50*/  LOP3.LUT R0, R2, 0xe, RZ, 0xfc, !PT ;  /* 0x0000000e02007812 */ /* 0x000fc800078efcff */
[----:B------:R-:W-:Y:S01]  /*5c60*/  LDGSTS.E [R18+0x18000], desc[UR42][R154.64], P0 ;  /* 0x180000009a127fae */ /* 0x000fe200081a102a */
        /* <DEDUP_REMOVED lines=10> */
[C---:B------:R-:W-:Y:S02]  /*5d10*/  SEL R20, R4.reuse, RZ, !P0 ;  /* 0x000000ff04147207 */ /* 0x040fe40004000000 */
[----:B------:R-:W-:Y:S02]  /*5d20*/  ISETP.NE.U32.AND P0, PT, R19, RZ, PT ;  /* 0x000000ff1300720c */ /* 0x000fe40003f05070 */
[----:B------:R-:W-:Y:S02]  /*5d30*/  LOP3.LUT R0, R3, 0x20, RZ, 0x3c, !PT ;  /* 0x0000002003007812 */ /* 0x000fe400078e3cff */
[----:B------:R-:W-:Y:S02]  /*5d40*/  SEL R19, R4, RZ, !P5 ;  /* 0x000000ff04137207 */ /* 0x000fe40006800000 */
[----:B------:R-:W-:Y:S02]  /*5d50*/  ISETP.NE.U32.AND P5, PT, R20, RZ, PT ;  /* 0x000000ff1400720c */ /* 0x000fe40003fa5070 */
[----:B------:R-:W-:Y:S01]  /*5d60*/  ISETP.NE.U32.AND P1, PT, R19, RZ, PT ;  /* 0x000000ff1300720c */ /* 0x000fe20003f25070 */
[----:B------:R-:W-:Y:S01]  /*5d70*/  VIADD R19, R0, UR33 ;  /* 0x0000002100137c36 */ /* 0x000fe20008000000 */
[----:B------:R-:W-:-:S02]  /*5d80*/  LOP3.LUT R0, R2, 0x2e, RZ, 0xfc, !PT ;  /* 0x0000002e02007812 */ /* 0x000fc400078efcff */
[----:B------:R-:W-:Y:S02]  /*5d90*/  LOP3.LUT R20, R2, 0x10, RZ, 0xfc, !PT ;  /* 0x0000001002147812 */ /* 0x000fe400078efcff */
[----:B------:R-:W-:Y:S01]  /*5da0*/  LDGSTS.E [R19+0x18000], desc[UR42][R150.64], P2 ;  /* 0x1800000096137fae */ /* 0x000fe200091a102a */
[----:B------:R-:W-:-:S03]  /*5db0*/  ISETP.GE.AND P2, PT, R9, R124, PT ;  /* 0x0000007c0900720c */ /* 0x000fc60003f46270 */
[----:B------:R1:W-:Y:S01]  /*5dc0*/  LDGSTS.E [R19+0x18008], desc[UR42][R148.64], P4 ;  /* 0x1800800094137fae */ /* 0x0003e2000a1a102a */
[-C--:B------:R-:W-:Y:S02]  /*5dd0*/  ISETP.GE.AND P4, PT, R0, R124.reuse, PT ;  /* 0x0000007c0000720c */ /* 0x080fe40003f86270 */
[----:B------:R-:W-:Y:S01]  /*5de0*/  LOP3.LUT R0, R2, 0x12, RZ, 0xfc, !PT ;  /* 0x0000001202007812 */ /* 0x000fe200078efcff */
[----:B------:R-:W-:Y:S01]  /*5df0*/  LDGSTS.E [R19+0x1a000], desc[UR42][R116.64], P3 ;  /* 0x1a00000074137fae */ /* 0x000fe200099a102a */
[----:B------:R-:W-:Y:S02]  /*5e00*/  SEL R21, R4, RZ, !P2 ;  /* 0x000000ff04157207 */ /* 0x000fe40005000000 */
[-C--:B------:R-:W-:Y:S01]  /*5e10*/  ISETP.GE.AND P2, PT, R20, R124.reuse, PT ;  /* 0x0000007c1400720c */ /* 0x080fe20003f46270 */
[----:B------:R-:W-:Y:S01]  /*5e20*/  LDGSTS.E [R19+0x1a008], desc[UR42][R114.64], P0 ;  /* 0x1a00800072137fae */ /* 0x000fe200081a102a */
[----:B------:R-:W-:Y:S02]  /*5e30*/  SEL R20, R4, RZ, !P4 ;  /* 0x000000ff04147207 */ /* 0x000fe40006000000 */
[----:B------:R-:W-:-:S02]  /*5e40*/  ISETP.GE.AND P4, PT, R0, R124, PT ;  /* 0x0000007c0000720c */ /* 0x000fc40003f86270 */
[----:B------:R-:W-:Y:S02]  /*5e50*/  ISETP.NE.U32.AND P3, PT, R21, RZ, PT ;  /* 0x000000ff1500720c */ /* 0x000fe40003f65070 */
[----:B------:R-:W-:Y:S02]  /*5e60*/  SEL R21, R4, RZ, !P2 ;  /* 0x000000ff04157207 */ /* 0x000fe40005000000 */
[----:B------:R-:W-:Y:S02]  /*5e70*/  ISETP.NE.U32.AND P2, PT, R20, RZ, PT ;  /* 0x000000ff1400720c */ /* 0x000fe40003f45070 */
[----:B------:R-:W-:Y:S02]  /*5e80*/  SEL R20, R4, RZ, !P4 ;  /* 0x000000ff04147207 */ /* 0x000fe40006000000 */
[----:B------:R-:W-:Y:S02]  /*5e90*/  ISETP.NE.U32.AND P0, PT, R21, RZ, PT ;  /* 0x000000ff1500720c */ /* 0x000fe40003f05070 */
[----:B------:R-:W-:Y:S01]  /*5ea0*/  ISETP.NE.U32.AND P4, PT, R20, RZ, PT ;  /* 0x000000ff1400720c */ /* 0x000fe20003f85070 */
[----:B------:R-:W-:Y:S01]  /*5eb0*/  VIADD R20, R22, UR33 ;  /* 0x0000002116147c36 */ /* 0x000fe20008000000 */
[----:B------:R-:W-:-:S02]  /*5ec0*/  LOP3.LUT R21, R2, 0x32, RZ, 0xfc, !PT ;  /* 0x0000003202157812 */ /* 0x000fc400078efcff */
[----:B------:R-:W-:Y:S02]  /*5ed0*/  LOP3.LUT R22, R2, 0x16, RZ, 0xfc, !PT ;  /* 0x0000001602167812 */ /* 0x000fe400078efcff */
[----:B------:R-:W-:Y:S01]  /*5ee0*/  LDGSTS.E [R20+0x18000], desc[UR42][R146.64], P5 ;  /* 0x1800000092147fae */ /* 0x000fe2000a9a102a */
[-C--:B------:R-:W-:Y:S02]  /*5ef0*/  ISETP.GE.AND P5, PT, R24, R124.reuse, PT ;  /* 0x0000007c1800720c */ /* 0x080fe40003fa6270 */
[----:B------:R-:W-:Y:S01]  /*5f00*/  LOP3.LUT R24, R2, 0x1c, RZ, 0xfc, !PT ;  /* 0x0000001c02187812 */ /* 0x000fe200078efcff */
[----:B------:R1:W-:Y:S01]  /*5f10*/  LDGSTS.E [R20+0x18008], desc[UR42][R144.64], P1 ;  /* 0x1800800090147fae */ /* 0x0003e200089a102a */
[-C--:B------:R-:W-:Y:S02]  /*5f20*/  ISETP.GE.AND P1, PT, R21, R124.reuse, PT ;  /* 0x0000007c1500720c */ /* 0x080fe40003f26270 */
[----:B------:R-:W-:Y:S01]  /*5f30*/  SEL R21, R4, RZ, !P5 ;  /* 0x000000ff04157207 */ /* 0x000fe20006800000 */
[----:B------:R-:W-:Y:S01]  /*5f40*/  LDGSTS.E [R20+0x1a000], desc[UR42][R112.64], P3 ;  /* 0x1a00000070147fae */ /* 0x000fe200099a102a */
[----:B------:R-:W-:-:S02]  /*5f50*/  ISETP.GE.AND P3, PT, R23, R124, PT ;  /* 0x0000007c1700720c */ /* 0x000fc40003f66270 */
[----:B------:R-:W-:Y:S01]  /*5f60*/  ISETP.NE.U32.AND P5, PT, R21, RZ, PT ;  /* 0x000000ff1500720c */ /* 0x000fe20003fa5070 */
[----:B------:R-:W-:Y:S01]  /*5f70*/  LDGSTS.E [R20+0x1a008], desc[UR42][R110.64], P2 ;  /* 0x1a0080006e147fae */ /* 0x000fe200091a102a */
[----:B------:R-:W-:Y:S02]  /*5f80*/  SEL R21, R4, RZ, !P1 ;  /* 0x000000ff04157207 */ /* 0x000fe40004800000 */
[----:B------:R-:W-:Y:S02]  /*5f90*/  ISETP.GE.AND P1, PT, R22, R124, PT ;  /* 0x0000007c1600720c */ /* 0x000fe40003f26270 */
[C---:B------:R-:W-:Y:S02]  /*5fa0*/  SEL R22, R4.reuse, RZ, !P3 ;  /* 0x000000ff04167207 */ /* 0x040fe40005800000 */
[----:B------:R-:W-:Y:S02]  /*5fb0*/  ISETP.NE.U32.AND P3, PT, R21, RZ, PT ;  /* 0x000000ff1500720c */ /* 0x000fe40003f65070 */
[----:B------:R-:W-:-:S02]  /*5fc0*/  SEL R21, R4, RZ, !P1 ;  /* 0x000000ff04157207 */ /* 0x000fc40004800000 */
[----:B------:R-:W-:Y:S02]  /*5fd0*/  LOP3.LUT R23, R3, 0x40, RZ, 0x3c, !PT ;  /* 0x0000004003177812 */ /* 0x000fe400078e3cff */
[----:B------:R-:W-:Y:S02]  /*5fe0*/  ISETP.NE.U32.AND P1, PT, R21, RZ, PT ;  /* 0x000000ff1500720c */ /* 0x000fe40003f25070 */
[----:B------:R-:W-:Y:S01]  /*5ff0*/  ISETP.NE.U32.AND P2, PT, R22, RZ, PT ;  /* 0x000000ff1600720c */ /* 0x000fe20003f45070 */
[----:B------:R-:W-:Y:S01]  /*6000*/  VIADD R21, R23, UR33 ;  /* 0x0000002117157c36 */ /* 0x000fe20008000000 */
[C---:B------:R-:W-:Y:S02]  /*6010*/  LOP3.LUT R22, R2.reuse, 0x34, RZ, 0xfc, !PT ;  /* 0x0000003402167812 */ /* 0x040fe400078efcff */
[----:B------:R-:W-:Y:S02]  /*6020*/  LOP3.LUT R23, R2, 0x18, RZ, 0xfc, !PT ;  /* 0x0000001802177812 */ /* 0x000fe400078efcff */
[----:B------:R-:W-:Y:S01]  /*6030*/  LDGSTS.E [R21+0x18000], desc[UR42][R142.64], P0 ;  /* 0x180000008e157fae */ /* 0x000fe200081a102a */
[----:B------:R-:W-:-:S02]  /*6040*/  ISETP.GE.AND P0, PT, R22, R124, PT ;  /* 0x0000007c1600720c */ /* 0x000fc40003f06270 */
[----:B------:R-:W-:Y:S01]  /*6050*/  LOP3.LUT R22, R2, 0x36, RZ, 0xfc, !PT ;  /* 0x0000003602167812 */ /* 0x000fe200078efcff */
[----:B------:R1:W-:Y:S03]  /*6060*/  LDGSTS.E [R21+0x18008], desc[UR42][R140.64], P4 ;  /* 0x180080008c157fae */ /* 0x0003e6000a1a102a */
[-C--:B------:R-:W-:Y:S01]  /*6070*/  ISETP.GE.AND P4, PT, R22, R124.reuse, PT ;  /* 0x0000007c1600720c */ /* 0x080fe20003f86270 */
[----:B------:R-:W-:Y:S01]  /*6080*/  LDGSTS.E [R21+0x1a000], desc[UR42][R108.64], P5 ;  /* 0x1a0000006c157fae */ /* 0x000fe2000a9a102a */
[----:B------:R-:W-:Y:S02]  /*6090*/  SEL R22, R4, RZ, !P0 ;  /* 0x000000ff04167207 */ /* 0x000fe40004000000 */
[----:B------:R-:W-:Y:S01]  /*60a0*/  ISETP.GE.AND P5, PT, R23, R124, PT ;  /* 0x0000007c1700720c */ /* 0x000fe20003fa6270 */
[----:B------:R-:W-:Y:S01]  /*60b0*/  LDGSTS.E [R21+0x1a008], desc[UR42][R106.64], P3 ;  /* 0x1a0080006a157fae */ /* 0x000fe200099a102a */
[----:B------:R-:W-:-:S02]  /*60c0*/  ISETP.NE.U32.AND P0, PT, R22, RZ, PT ;  /* 0x000000ff1600720c */ /* 0x000fc40003f05070 */
[----:B------:R-:W-:Y:S02]  /*60d0*/  SEL R22, R4, RZ, !P4 ;  /* 0x000000ff04167207 */ /* 0x000fe40006000000 */
[----:B------:R-:W-:Y:S02]  /*60e0*/  LOP3.LUT R23, R3, 0x50, RZ, 0x3c, !PT ;  /* 0x0000005003177812 */ /* 0x000fe400078e3cff */
[----:B------:R-:W-:Y:S02]  /*60f0*/  ISETP.NE.U32.AND P4, PT, R22, RZ, PT ;  /* 0x000000ff1600720c */ /* 0x000fe40003f85070 */
[----:B------:R-:W-:-:S04]  /*6100*/  LOP3.LUT R22, R2, 0x1a, RZ, 0xfc, !PT ;  /* 0x0000001a02167812 */ /* 0x000fc800078efcff */
[----:B------:R-:W-:Y:S02]  /*6110*/  ISETP.GE.AND P3, PT, R22, R124, PT ;  /* 0x0000007c1600720c */ /* 0x000fe40003f66270 */
[----:B------:R-:W-:-:S04]  /*6120*/  SEL R22, R4, RZ, !P5 ;  /* 0x000000ff04167207 */ /* 0x000fc80006800000 */
[----:B------:R-:W-:Y:S02]  /*6130*/  ISETP.NE.U32.AND P5, PT, R22, RZ, PT ;  /* 0x000000ff1600720c */ /* 0x000fe40003fa5070 */
[----:B------:R-:W-:-:S04]  /*6140*/  SEL R22, R4, RZ, !P3 ;  /* 0x000000ff04167207 */ /* 0x000fc80005800000 */
[----:B------:R-:W-:Y:S01]  /*6150*/  ISETP.NE.U32.AND P3, PT, R22, RZ, PT ;  /* 0x000000ff1600720c */ /* 0x000fe20003f65070 */
[----:B------:R-:W-:Y:S01]  /*6160*/  VIADD R22, R23, UR33 ;  /* 0x0000002117167c36 */ /* 0x000fe20008000000 */
[----:B------:R-:W-:-:S04]  /*6170*/  LOP3.LUT R23, R2, 0x38, RZ, 0xfc, !PT ;  /* 0x0000003802177812 */ /* 0x000fc800078efcff */
[----:B------:R-:W-:Y:S01]  /*6180*/  LDGSTS.E [R22+0x18000], desc[UR42][R138.64], P2 ;  /* 0x180000008a167fae */ /* 0x000fe200091a102a */
[-C--:B------:R-:W-:Y:S02]  /*6190*/  ISETP.GE.AND P2, PT, R23, R124.reuse, PT ;  /* 0x0000007c1700720c */ /* 0x080fe40003f46270 */
        /* <DEDUP_REMOVED lines=25> */
[C---:B------:R-:W-:Y:S02]  /*6330*/  SEL R24, R4.reuse, RZ, !P5 ;  /* 0x000000ff04187207 */ /* 0x040fe40006800000 */
[----:B------:R-:W-:Y:S01]  /*6340*/  SEL R25, R4, RZ, !P3 ;  /* 0x000000ff04197207 */ /* 0x000fe20005800000 */
[----:B------:R-:W-:Y:S01]  /*6350*/  LDGSTS.E [R23+0x1a008], desc[UR42][R98.64], P1 ;  /* 0x1a00800062177fae */ /* 0x000fe200089a102a */
[----:B------:R-:W-:Y:S01]  /*6360*/  ISETP.GE.AND P5, PT, R225, R124, PT ;  /* 0x0000007ce100720c */ /* 0x000fe20003fa6270 */
[----:B------:R-:W-:Y:S01]  /*6370*/  VIADD R225, R124, 0xffffffc0 ;  /* 0xffffffc07ce17836 */ /* 0x000fe20000000000 */
[----:B------:R-:W-:-:S02]  /*6380*/  ISETP.NE.U32.AND P2, PT, R25, RZ, PT ;  /* 0x000000ff1900720c */ /* 0x000fc40003f45070 */
[----:B------:R-:W1:Y:S01]  /*6390*/  LDC R25, c[0x0][0x3a0] ;  /* 0x0000e800ff197b82 */ /* 0x000e620000000800 */
[----:B------:R-:W-:Y:S02]  /*63a0*/  SEL R4, R4, RZ, !P5 ;  /* 0x000000ff04047207 */ /* 0x000fe40006800000 */
[----:B------:R-:W-:Y:S02]  /*63b0*/  ISETP.GE.AND P1, PT, R2, R225, PT ;  /* 0x000000e10200720c */ /* 0x000fe40003f26270 */
[----:B------:R-:W-:Y:S01]  /*63c0*/  ISETP.NE.U32.AND P6, PT, R4, RZ, PT ;  /* 0x000000ff0400720c */ /* 0x000fe20003fc5070 */
[----:B------:R-:W1:Y:S01]  /*63d0*/  S2R R2, SR_TID.X ;  /* 0x0000000000027919 */ /* 0x000e620000002100 */
[----:B------:R-:W-:Y:S02]  /*63e0*/  SEL R4, RZ, 0x4, P1 ;  /* 0x00000004ff047807 */ /* 0x000fe40000800000 */
[----:B------:R-:W-:Y:S02]  /*63f0*/  ISETP.NE.U32.AND P3, PT, R24, RZ, PT ;  /* 0x000000ff1800720c */ /* 0x000fe40003f65070 */
[----:B------:R-:W-:-:S05]  /*6400*/  LOP3.LUT R24, R3, 0x70, RZ, 0x3c, !PT ;  /* 0x0000007003187812 */ /* 0x000fca00078e3cff */
[----:B------:R-:W-:-:S05]  /*6410*/  VIADD R24, R24, UR33 ;  /* 0x0000002118187c36 */ /* 0x000fca0008000000 */
[----:B------:R-:W-:Y:S01]  /*6420*/  LDGSTS.E [R24+0x18000], desc[UR42][R130.64], P0 ;  /* 0x1800000082187fae */ /* 0x000fe200081a102a */
[----:B-1----:R-:W-:-:S03]  /*6430*/  VIADD R25, R25, 0x3f ;  /* 0x0000003f19197836 */ /* 0x002fc60000000000 */
[----:B------:R1:W-:Y:S02]  /*6440*/  LDGSTS.E [R24+0x18008], desc[UR42][R128.64], P4 ;  /* 0x1800800080187fae */ /* 0x0003e4000a1a102a */
[----:B------:R-:W-:Y:S02]  /*6450*/  ISETP.GT.AND P1, PT, R25, 0x7f, PT ;  /* 0x0000007f1900780c */ /* 0x000fe40003f24270 */
[----:B------:R1:W-:Y:S01]  /*6460*/  LDGSTS.E [R24+0x1a000], desc[UR42][R96.64], P3 ;  /* 0x1a00000060187fae */ /* 0x0003e200099a102a */
[--C-:B------:R-:W-:Y:S02]  /*6470*/  SHF.R.U32.HI R25, RZ, 0x6, R26.reuse ;  /* 0x00000006ff197819 */ /* 0x100fe4000001161a */
[----:B------:R-:W-:Y:S01]  /*6480*/  SHF.R.U32.HI R26, RZ, 0x6, R26 ;  /* 0x00000006ff1a7819 */ /* 0x000fe2000001161a */
[----:B------:R1:W-:Y:S01]  /*6490*/  LDGSTS.E [R24+0x1a008], desc[UR42][R94.64], P2 ;  /* 0x1a0080005e187fae */ /* 0x0003e200091a102a */
[----:B------:R-:W-:Y:S02]  /*64a0*/  SGXT.U32 R25, R25, 0x1 ;  /* 0x000000011919781a */ /* 0x000fe40000000000 */
[----:B------:R-:W-:Y:S01]  /*64b0*/  SEL R4, R4, RZ, P1 ;  /* 0x000000ff04047207 */ /* 0x000fe20000800000 */
[----:B------:R-:W0:Y:S01]  /*64c0*/  LDGDEPBAR ;  /* 0x00000000000079af */ /* 0x000e220000000000 */
[----:B------:R-:W-:-:S02]  /*64d0*/  LOP3.LUT R25, R25, 0x2, RZ, 0xfc, !PT ;  /* 0x0000000219197812 */ /* 0x000fc400078efcff */
[----:B------:R-:W-:Y:S02]  /*64e0*/  SGXT.U32 R26, R26, 0x1 ;  /* 0x000000011a1a781a */ /* 0x000fe40000000000 */
[-C--:B------:R-:W-:Y:S02]  /*64f0*/  ISETP.GE.AND P0, PT, R25, R225.reuse, PT ;  /* 0x000000e11900720c */ /* 0x080fe40003f06270 */
[----:B------:R-:W-:Y:S02]  /*6500*/  LOP3.LUT R26, R26, 0x20, RZ, 0xfc, !PT ;  /* 0x000000201a1a7812 */ /* 0x000fe400078efcff */
[----:B------:R-:W-:Y:S02]  /*6510*/  ISETP.NE.U32.AND P5, PT, R4, RZ, PT ;  /* 0x000000ff0400720c */ /* 0x000fe40003fa5070 */
[----:B------:R-:W-:Y:S02]  /*6520*/  SEL R4, RZ, 0x4, P0 ;  /* 0x00000004ff047807 */ /* 0x000fe40000000000 */
[----:B------:R-:W-:Y:S01]  /*6530*/  ISETP.GE.AND P0, PT, R26, R225, PT ;  /* 0x000000e11a00720c */ /* 0x000fe20003f06270 */
[----:B------:R-:W-:Y:S01]  /*6540*/  IMAD.U32 R26, RZ, RZ, UR11 ;  /* 0x0000000bff1a7e24 */ /* 0x000fe2000f8e00ff */
[----:B------:R-:W-:-:S02]  /*6550*/  SEL R4, R4, RZ, P1 ;  /* 0x000000ff04047207 */ /* 0x000fc40000800000 */
[----:B------:R-:W-:Y:S01]  /*6560*/  SEL R25, RZ, 0x4, P0 ;  /* 0x00000004ff197807 */ /* 0x000fe20000000000 */
[----:B---3--:R-:W-:Y:S01]  /*6570*/  IMAD.WIDE R156, R26, 0x4, R156 ;  /* 0x000000041a9c7825 */ /* 0x008fe200078e029c */
[----:B------:R-:W-:Y:S02]  /*6580*/  ISETP.NE.U32.AND P0, PT, R4, RZ, PT ;  /* 0x000000ff0400720c */ /* 0x000fe40003f05070 */
[----:B------:R-:W-:Y:S01]  /*6590*/  SHF.R.S32.HI R4, RZ, 0x6, R28 ;  /* 0x00000006ff047819 */ /* 0x000fe2000001141c */
[----:B----4-:R-:W-:Y:S01]  /*65a0*/  IMAD.WIDE R152, R26, 0x4, R152 ;  /* 0x000000041a987825 */ /* 0x010fe200078e0298 */
[----:B------:R-:W-:Y:S02]  /*65b0*/  SEL R25, R25, RZ, P1 ;  /* 0x000000ff19197207 */ /* 0x000fe40000800000 */
[----:B------:R-:W-:Y:S01]  /*65c0*/  SGXT R4, R4, 0x1 ;  /* 0x000000010404781a */ /* 0x000fe20000000200 */
[----:B------:R-:W-:Y:S01]  /*65d0*/  IMAD.WIDE R148, R26, 0x4, R148 ;  /* 0x000000041a947825 */ /* 0x000fe200078e0294 */
[----:B------:R-:W-:-:S02]  /*65e0*/  ISETP.NE.U32.AND P4, PT, R25, RZ, PT ;  /* 0x000000ff1900720c */ /* 0x000fc40003f85070 */
[----:B------:R-:W-:Y:S01]  /*65f0*/  LOP3.LUT R4, R4, 0x90, RZ, 0xc0, !PT ;  /* 0x0000009004047812 */ /* 0x000fe200078ec0ff */
[----:B------:R-:W-:Y:S01]  /*6600*/  IMAD.SHL.U32 R25, R28, 0x4, RZ ;  /* 0x000000041c197824 */ /* 0x000fe200078e00ff */
[----:B------:R-:W-:Y:S01]  /*6610*/  SHF.R.U32.HI R124, RZ, 0x6, R2 ;  /* 0x00000006ff7c7819 */ /* 0x000fe20000011602 */
[----:B------:R-:W-:-:S03]  /*6620*/  IMAD.WIDE R144, R26, 0x4, R144 ;  /* 0x000000041a907825 */ /* 0x000fc600078e0290 */
[----:B------:R-:W-:Y:S01]  /*6630*/  LOP3.LUT R4, R4, 0x7c, R25, 0x78, !PT ;  /* 0x0000007c04047812 */ /* 0x000fe200078e7819 */
[----:B------:R-:W-:Y:S01]  /*6640*/  IMAD.SHL.U32 R25, R28, 0x200, RZ ;  /* 0x000002001c197824 */ /* 0x000fe200078e00ff */
[----:B------:R-:W-:Y:S01]  /*6650*/  SGXT.U32 R124, R124, 0x1 ;  /* 0x000000017c7c781a */ /* 0x000fe20000000000 */
[----:B------:R-:W-:Y:S01]  /*6660*/  IMAD.WIDE R140, R26, 0x4, R140 ;  /* 0x000000041a8c7825 */ /* 0x000fe200078e028c */
[----:B------:R-:W-:Y:S02]  /*6670*/  SHF.R.U32.HI R28, RZ, 0x6, R28 ;  /* 0x00000006ff1c7819 */ /* 0x000fe4000001161c */
[----:B------:R-:W-:Y:S01]  /*6680*/  LOP3.LUT R124, R124, 0x22, RZ, 0xfc, !PT ;  /* 0x000000227c7c7812 */ /* 0x000fe200078efcff */
[----:B------:R-:W-:Y:S01]  /*6690*/  IMAD.WIDE R136, R26, 0x4, R136 ;  /* 0x000000041a887825 */ /* 0x000fe200078e0288 */
[----:B------:R-:W-:Y:S02]  /*66a0*/  SGXT.U32 R28, R28, 0x1 ;  /* 0x000000011c1c781a */ /* 0x000fe40000000000 */
[----:B------:R-:W-:Y:S01]  /*66b0*/  ISETP.GE.AND P2, PT, R124, R225, PT ;  /* 0x000000e17c00720c */ /* 0x000fe20003f46270 */
[----:B------:R-:W-:Y:S01]  /*66c0*/  IMAD.WIDE R132, R26, 0x4, R132 ;  /* 0x000000041a847825 */ /* 0x000fe200078e0284 */
[----:B------:R-:W-:-:S02]  /*66d0*/  LOP3.LUT R28, R28, 0x4, RZ, 0xfc, !PT ;  /* 0x000000041c1c7812 */ /* 0x000fc400078efcff */
[----:B------:R-:W-:Y:S01]  /*66e0*/  LOP3.LUT R4, R4, 0x4000, R25, 0xf8, !PT ;  /* 0x0000400004047812 */ /* 0x000fe200078ef819 */
[----:B------:R-:W-:Y:S01]  /*66f0*/  IMAD.U32 R25, RZ, RZ, UR11 ;  /* 0x0000000bff197e24 */ /* 0x000fe2000f8e00ff */
[----:B------:R-:W-:Y:S01]  /*6700*/  SEL R2, RZ, 0x4, P2 ;  /* 0x00000004ff027807 */ /* 0x000fe20001000000 */
[----:B-1----:R-:W-:Y:S01]  /*6710*/  IMAD.WIDE R128, R26, 0x4, R128 ;  /* 0x000000041a807825 */ /* 0x002fe200078e0280 */
[----:B------:R-:W-:Y:S02]  /*6720*/  ISETP.GE.AND P2, PT, R28, R225, PT ;  /* 0x000000e11c00720c */ /* 0x000fe40003f46270 */
[----:B------:R-:W-:Y:S01]  /*6730*/  SEL R2, R2, RZ, P1 ;  /* 0x000000ff02027207 */ /* 0x000fe20000800000 */
[----:B------:R-:W-:-:S04]  /*6740*/  IMAD.WIDE R220, R25, 0x4, R220 ;  /* 0x0000000419dc7825 */ /* 0x000fc800078e02dc */
[C---:B------:R-:W-:Y:S01]  /*6750*/  IMAD.WIDE R154, R25.reuse, 0x4, R154 ;  /* 0x00000004199a7825 */ /* 0x040fe200078e029a */
[----:B------:R-:W-:Y:S03]  /*6760*/  STL [R1+0x40], R2 ;  /* 0x0000400201007387 */ /* 0x000fe60000100800 */
[----:B------:R-:W-:-:S04]  /*6770*/  IMAD.WIDE R150, R25, 0x4, R150 ;  /* 0x0000000419967825 */ /* 0x000fc800078e0296 */
        /* <DEDUP_REMOVED lines=10> */
[----:B------:R-:W-:Y:S01]  /*6820*/  IMAD.WIDE R104, R25, 0x4, R104 ;  /* 0x0000000419687825 */ /* 0x000fe200078e0268 */
[----:B------:R-:W-:Y:S02]  /*6830*/  SEL R25, RZ, 0x4, P2 ;  /* 0x00000004ff197807 */ /* 0x000fe40001000000 */
[----:B------:R-:W-:Y:S01]  /*6840*/  ISETP.GE.AND P2, PT, R27, R225, PT ;  /* 0x000000e11b00720c */ /* 0x000fe20003f46270 */
[----:B------:R-:W-:Y:S01]  /*6850*/  IMAD.WIDE R122, R26, 0x4, R122 ;  /* 0x000000041a7a7825 */ /* 0x000fe200078e027a */
[----:B------:R-:W-:-:S03]  /*6860*/  SEL R25, R25, RZ, P1 ;  /* 0x000000ff19197207 */ /* 0x000fc60000800000 */
[----:B------:R-:W-:Y:S01]  /*6870*/  IMAD.WIDE R118, R26, 0x4, R118 ;  /* 0x000000041a767825 */ /* 0x000fe200078e0276 */
[----:B------:R-:W-:-:S03]  /*6880*/  ISETP.NE.U32.AND P3, PT, R25, RZ, PT ;  /* 0x000000ff1900720c */ /* 0x000fc60003f65070 */
[----:B------:R-:W-:-:S04]  /*6890*/  IMAD.WIDE R114, R26, 0x4, R114 ;  /* 0x000000041a727825 */ /* 0x000fc800078e0272 */
[----:B------:R-:W-:-:S04]  /*68a0*/  IMAD.WIDE R110, R26, 0x4, R110 ;  /* 0x000000041a6e7825 */ /* 0x000fc800078e026e */
[----:B------:R-:W-:-:S04]  /*68b0*/  IMAD.WIDE R106, R26, 0x4, R106 ;  /* 0x000000041a6a7825 */ /* 0x000fc800078e026a */
[----:B------:R-:W-:Y:S01]  /*68c0*/  IMAD.WIDE R102, R26, 0x4, R102 ;  /* 0x000000041a667825 */ /* 0x000fe200078e0266 */
[----:B------:R-:W-:Y:S02]  /*68d0*/  SEL R26, RZ, 0x4, P2 ;  /* 0x00000004ff1a7807 */ /* 0x000fe40001000000 */
[-C--:B------:R-:W-:Y:S01]  /*68e0*/  ISETP.GE.AND P2, PT, R7, R225.reuse, PT ;  /* 0x000000e10700720c */ /* 0x080fe20003f46270 */
[----:B------:R-:W-:Y:S01]  /*68f0*/  IMAD.U32 R27, RZ, RZ, UR11 ;  /* 0x0000000bff1b7e24 */ /* 0x000fe2000f8e00ff */
[----:B------:R-:W1:Y:S01]  /*6900*/  S2R R7, SR_TID.X ;  /* 0x0000000000077919 */ /* 0x000e620000002100 */
[----:B------:R-:W-:Y:S02]  /*6910*/  IMAD.U32 R28, RZ, RZ, UR11 ;  /* 0x0000000bff1c7e24 */ /* 0x000fe4000f8e00ff */
[----:B------:R-:W-:Y:S01]  /*6920*/  IMAD.WIDE R100, R27, 0x4, R100 ;  /* 0x000000041b647825 */ /* 0x000fe200078e0264 */
[----:B------:R-:W-:Y:S02]  /*6930*/  SEL R27, RZ, 0x4, P2 ;  /* 0x00000004ff1b7807 */ /* 0x000fe40001000000 */
[----:B------:R-:W-:Y:S01]  /*6940*/  ISETP.GE.AND P2, PT, R8, R225, PT ;  /* 0x000000e10800720c */ /* 0x000fe20003f46270 */
[----:B------:R-:W-:Y:S01]  /*6950*/  IMAD.WIDE R98, R28, 0x4, R98 ;  /* 0x000000041c627825 */ /* 0x000fe200078e0262 */
[----:B------:R-:W-:-:S02]  /*6960*/  SEL R27, R27, RZ, P1 ;  /* 0x000000ff1b1b7207 */ /* 0x000fc40000800000 */
[----:B------:R-:W-:Y:S01]  /*6970*/  SEL R8, RZ, 0x4, P2 ;  /* 0x00000004ff087807 */ /* 0x000fe20001000000 */
[----:B------:R-:W-:Y:S02]  /*6980*/  IMAD.WIDE R96, R28, 0x4, R96 ;  /* 0x000000041c607825 */ /* 0x000fe400078e0260 */
[----:B------:R-:W-:Y:S01]  /*6990*/  STL [R1+0x28], R27 ;  /* 0x0000281b01007387 */ /* 0x000fe20000100800 */
[----:B------:R-:W-:Y:S01]  /*69a0*/  SEL R8, R8, RZ, P1 ;  /* 0x000000ff08087207 */ /* 0x000fe20000800000 */
[----:B------:R-:W-:-:S04]  /*69b0*/  IMAD.WIDE R94, R28, 0x4, R94 ;  /* 0x000000041c5e7825 */ /* 0x000fc800078e025e */
[----:B------:R3:W-:Y:S01]  /*69c0*/  STL [R1+0x38], R8 ;  /* 0x0000380801007387 */ /* 0x0007e20000100800 */
[----:B-1----:R-:W-:-:S04]  /*69d0*/  SHF.R.U32.HI R124, RZ, 0x6, R7 ;  /* 0x00000006ff7c7819 */ /* 0x002fc80000011607 */
[----:B------:R-:W-:-:S04]  /*69e0*/  SGXT.U32 R124, R124, 0x1 ;  /* 0x000000017c7c781a */ /* 0x000fc80000000000 */
[----:B------:R-:W-:-:S04]  /*69f0*/  LOP3.LUT R124, R124, 0x8, RZ, 0xfc, !PT ;  /* 0x000000087c7c7812 */ /* 0x000fc800078efcff */
[----:B------:R-:W-:Y:S02]  /*6a00*/  ISETP.GE.AND P2, PT, R124, R225, PT ;  /* 0x000000e17c00720c */ /* 0x000fe40003f46270 */
[----:B------:R-:W-:Y:S02]  /*6a10*/  SHF.R.U32.HI R124, RZ, 0x6, R7 ;  /* 0x00000006ff7c7819 */ /* 0x000fe40000011607 */
[----:B------:R-:W-:Y:S02]  /*6a20*/  SEL R7, RZ, 0x4, P2 ;  /* 0x00000004ff077807 */ /* 0x000fe40001000000 */
[----:B------:R-:W-:-:S04]  /*6a30*/  SGXT.U32 R124, R124, 0x1 ;  /* 0x000000017c7c781a */ /* 0x000fc80000000000 */
[----:B------:R-:W-:-:S04]  /*6a40*/  LOP3.LUT R124, R124, 0xa, RZ, 0xfc, !PT ;  /* 0x0000000a7c7c7812 */ /* 0x000fc800078efcff */
[-C--:B------:R-:W-:Y:S02]  /*6a50*/  ISETP.GE.AND P2, PT, R124, R225.reuse, PT ;  /* 0x000000e17c00720c */ /* 0x080fe40003f46270 */
[----:B------:R-:W1:Y:S02]  /*6a60*/  S2R R124, SR_TID.X ;  /* 0x00000000007c7919 */ /* 0x000e640000002100 */
[----:B------:R-:W-:Y:S02]  /*6a70*/  SEL R28, RZ, 0x4, P2 ;  /* 0x00000004ff1c7807 */ /* 0x000fe40001000000 */
[----:B------:R-:W-:Y:S02]  /*6a80*/  ISETP.GE.AND P2, PT, R252, R225, PT ;  /* 0x000000e1fc00720c */ /* 0x000fe40003f46270 */
[----:B---3--:R-:W-:Y:S02]  /*6a90*/  SEL R8, R28, RZ, P1 ;  /* 0x000000ff1c087207 */ /* 0x008fe40000800000 */
[----:B------:R-:W-:-:S02]  /*6aa0*/  SEL R252, RZ, 0x4, P2 ;  /* 0x00000004fffc7807 */ /* 0x000fc40001000000 */
[-C--:B------:R-:W-:Y:S02]  /*6ab0*/  ISETP.GE.AND P2, PT, R6, R225.reuse, PT ;  /* 0x000000e10600720c */ /* 0x080fe40003f46270 */
[----:B------:R-:W-:Y:S02]  /*6ac0*/  SEL R252, R252, RZ, P1 ;  /* 0x000000fffcfc7207 */ /* 0x000fe40000800000 */
[----:B------:R-:W-:Y:S02]  /*6ad0*/  SEL R6, RZ, 0x4, P2 ;  /* 0x00000004ff067807 */ /* 0x000fe40001000000 */
[----:B------:R-:W-:-:S04]  /*6ae0*/  ISETP.GE.AND P2, PT, R5, R225, PT ;  /* 0x000000e10500720c */ /* 0x000fc80003f46270 */
[----:B------:R-:W-:-:S04]  /*6af0*/  SEL R5, RZ, 0x4, P2 ;  /* 0x00000004ff057807 */ /* 0x000fc80001000000 */
[----:B------:R-:W-:-:S05]  /*6b00*/  SEL R5, R5, RZ, P1 ;  /* 0x000000ff05057207 */ /* 0x000fca0000800000 */
[----:B------:R-:W-:Y:S01]  /*6b10*/  STL [R1+0x20], R5 ;  /* 0x0000200501007387 */ /* 0x000fe20000100800 */
[----:B-1----:R-:W-:-:S04]  /*6b20*/  SHF.R.U32.HI R124, RZ, 0x6, R124 ;  /* 0x00000006ff7c7819 */ /* 0x002fc8000001167c */
[----:B------:R-:W-:-:S04]  /*6b30*/  SGXT.U32 R124, R124, 0x1 ;  /* 0x000000017c7c781a */ /* 0x000fc80000000000 */
[----:B------:R-:W-:-:S04]  /*6b40*/  LOP3.LUT R124, R124, 0xe, RZ, 0xfc, !PT ;  /* 0x0000000e7c7c7812 */ /* 0x000fc800078efcff */
[-C--:B------:R-:W-:Y:S02]  /*6b50*/  ISETP.GE.AND P2, PT, R124, R225.reuse, PT ;  /* 0x000000e17c00720c */ /* 0x080fe40003f46270 */
[----:B------:R-:W1:Y:S02]  /*6b60*/  S2R R124, SR_TID.X ;  /* 0x00000000007c7919 */ /* 0x000e640000002100 */
[----:B------:R-:W-:Y:S02]  /*6b70*/  SEL R2, RZ, 0x4, P2 ;  /* 0x00000004ff027807 */ /* 0x000fe40001000000 */
[----:B------:R-:W-:Y:S02]  /*6b80*/  ISETP.GE.AND P2, PT, R9, R225, PT ;  /* 0x000000e10900720c */ /* 0x000fe40003f46270 */
[----:B------:R-:W-:Y:S02]  /*6b90*/  SEL R9, R26, RZ, P1 ;  /* 0x000000ff1a097207 */ /* 0x000fe40000800000 */
[----:B------:R-:W-:-:S04]  /*6ba0*/  SEL R25, RZ, 0x4, P2 ;  /* 0x00000004ff197807 */ /* 0x000fc80001000000 */
[----:B------:R-:W-:-:S05]  /*6bb0*/  SEL R25, R25, RZ, P1 ;  /* 0x000000ff19197207 */ /* 0x000fca0000800000 */
[----:B------:R3:W-:Y:S02]  /*6bc0*/  STL [R1+0x18], R25 ;  /* 0x0000181901007387 */ /* 0x0007e40000100800 */
[----:B---3--:R-:W-:Y:S01]  /*6bd0*/  VIADD R25, R4, UR33 ;  /* 0x0000002104197c36 */ /* 0x008fe20008000000 */
[----:B-1----:R-:W-:-:S04]  /*6be0*/  SHF.R.U32.HI R26, RZ, 0x6, R124 ;  /* 0x00000006ff1a7819 */ /* 0x002fc8000001167c */
[----:B------:R1:W-:Y:S01]  /*6bf0*/  LDGSTS.E [R25], desc[UR42][R92.64], P6 ;  /* 0x000000005c197fae */ /* 0x0003e2000b1a102a */
[----:B------:R-:W-:Y:S02]  /*6c00*/  SHF.R.U32.HI R124, RZ, 0x6, R124 ;  /* 0x00000006ff7c7819 */ /* 0x000fe4000001167c */
[----:B------:R-:W-:Y:S01]  /*6c10*/  SGXT.U32 R26, R26, 0x1 ;  /* 0x000000011a1a781a */ /* 0x000fe20000000000 */
[----:B------:R3:W-:Y:S01]  /*6c20*/  LDGSTS.E [R25+0x400], desc[UR42][R84.64], P6 ;  /* 0x0040000054197fae */ /* 0x0007e2000b1a102a */
[----:B------:R-:W-:Y:S02]  /*6c30*/  SGXT.U32 R124, R124, 0x1 ;  /* 0x000000017c7c781a */ /* 0x000fe40000000000 */
[----:B------:R-:W-:Y:S01]  /*6c40*/  LOP3.LUT R26, R26, 0x2e, RZ, 0xfc, !PT ;  /* 0x0000002e1a1a7812 */ /* 0x000fe200078efcff */
[----:B------:R4:W-:Y:S01]  /*6c50*/  LDGSTS.E [R25+0x800], desc[UR42][R76.64], P6 ;  /* 0x008000004c197fae */ /* 0x0009e2000b1a102a */
[----:B------:R-:W-:Y:S02]  /*6c60*/  LOP3.LUT R124, R124, 0x10, RZ, 0xfc, !PT ;  /* 0x000000107c7c7812 */ /* 0x000fe400078efcff */
[-C--:B------:R-:W-:Y:S01]  /*6c70*/  ISETP.GE.AND P2, PT, R26, R225.reuse, PT ;  /* 0x000000e11a00720c */ /* 0x080fe20003f46270 */
[----:B------:R1:W-:Y:S03]  /*6c80*/  LDGSTS.E [R25+0xc00], desc[UR42][R68.64], P6 ;  /* 0x00c0000044197fae */ /* 0x0003e6000b1a102a */
[----:B------:R-:W-:Y:S01]  /*6c90*/  SEL R26, RZ, 0x4, P2 ;  /* 0x00000004ff1a7807 */ /* 0x000fe20001000000 */
[----:B------:R1:W-:Y:S01]  /*6ca0*/  LDGSTS.E [R25+0x1000], desc[UR42][R60.64], P6 ;  /* 0x010000003c197fae */ /* 0x0003e2000b1a102a */
[----:B------:R-:W-:-:S02]  /*6cb0*/  ISETP.GE.AND P2, PT, R124, R225, PT ;  /* 0x000000e17c00720c */ /* 0x000fc40003f46270 */
[----:B------:R-:W-:Y:S01]  /*6cc0*/  SEL R124, R7, RZ, P1 ;  /* 0x000000ff077c7207 */ /* 0x000fe20000800000 */
[----:B------:R1:W-:Y:S01]  /*6cd0*/  LDGSTS.E [R25+0x1400], desc[UR42][R52.64], P6 ;  /* 0x0140000034197fae */ /* 0x0003e2000b1a102a */
[----:B------:R-:W-:Y:S02]  /*6ce0*/  SEL R27, RZ, 0x4, P2 ;  /* 0x00000004ff1b7807 */ /* 0x000fe40001000000 */
[----:B------:R-:W-:Y:S01]  /*6cf0*/  SEL R7, R6, RZ, P1 ;  /* 0x000000ff06077207 */ /* 0x000fe20000800000 */
[----:B------:R1:W-:Y:S01]  /*6d00*/  LDGSTS.E [R25+0x1800], desc[UR42][R44.64], P6 ;  /* 0x018000002c197fae */ /* 0x0003e2000b1a102a */
[----:B------:R-:W-:Y:S02]  /*6d10*/  SEL R6, R2, RZ, P1 ;  /* 0x000000ff02067207 */ /* 0x000fe40000800000 */
[----:B------:R-:W-:Y:S01]  /*6d20*/  SEL R2, R27, RZ, P1 ;  /* 0x000000ff1b027207 */ /* 0x000fe20000800000 */
[----:B------:R1:W-:Y:S01]  /*6d30*/  LDGSTS.E [R25+0x1c00], desc[UR42][R36.64], P6 ;  /* 0x01c0000024197fae */ /* 0x0003e2000b1a102a */
[----:B------:R-:W-:-:S02]  /*6d40*/  SEL R5, R26, RZ, P1 ;  /* 0x000000ff1a057207 */ /* 0x000fc40000800000 */
[----:B------:R-:W-:Y:S01]  /*6d50*/  ISETP.GE.AND P2, PT, R0, R225, PT ;  /* 0x000000e10000720c */ /* 0x000fe20003f46270 */
[----:B------:R1:W-:Y:S03]  /*6d60*/  STL [R1+0x14], R2 ;  /* 0x0000140201007387 */ /* 0x0003e60000100800 */
[----:B------:R-:W-:Y:S01]  /*6d70*/  SEL R0, RZ, 0x4, P2 ;  /* 0x00000004ff007807 */ /* 0x000fe20001000000 */
[----:B------:R2:W-:Y:S01]  /*6d80*/  LDGSTS.E [R25+0x2000], desc[UR42][R222.64], P6 ;  /* 0x02000000de197fae */ /* 0x0005e2000b1a102a */
[----:B------:R-:W-:Y:S02]  /*6d90*/  ISETP.NE.U32.AND P2, PT, R252, RZ, PT ;  /* 0x000000fffc00720c */ /* 0x000fe40003f45070 */
[----:B------:R-:W-:Y:S01]  /*6da0*/  LOP3.LUT R224, R224, 0xfffeffff, RZ, 0xc0, !PT ;  /* 0xfffeffffe0e07812 */ /* 0x000fe200078ec0ff */
[----:B------:R2:W-:Y:S01]  /*6db0*/  LDGSTS.E [R25+0x2400], desc[UR42][R212.64], P6 ;  /* 0x02400000d4197fae */ /* 0x0005e2000b1a102a */
[----:B------:R-:W-:-:S02]  /*6dc0*/  SEL R0, R0, RZ, P1 ;  /* 0x000000ff00007207 */ /* 0x000fc40000800000 */
[----:B-1----:R-:W-:Y:S01]  /*6dd0*/  LOP3.LUT R2, R4, 0x20, RZ, 0x3c, !PT ;  /* 0x0000002004027812 */ /* 0x002fe200078e3cff */
[----:B------:R1:W-:Y:S04]  /*6de0*/  LDGSTS.E [R25+0x2800], desc[UR42][R204.64], P6 ;  /* 0x02800000cc197fae */ /* 0x0003e8000b1a102a */
[----:B------:R1:W-:Y:S01]  /*6df0*/  LDGSTS.E [R25+0x2c00], desc[UR42][R196.64], P6 ;  /* 0x02c00000c4197fae */ /* 0x0003e2000b1a102a */
[----:B------:R-:W-:Y:S01]  /*6e00*/  VIADD R26, R2, UR33 ;  /* 0x00000021021a7c36 */ /* 0x000fe20008000000 */
[----:B------:R-:W-:Y:S02]  /*6e10*/  LOP3.LUT R2, R4, 0x40, RZ, 0x3c, !PT ;  /* 0x0000004004027812 */ /* 0x000fe400078e3cff */
[----:B------:R1:W-:Y:S03]  /*6e20*/  LDGSTS.E [R25+0x3000], desc[UR42][R188.64], P6 ;  /* 0x03000000bc197fae */ /* 0x0003e6000b1a102a */
[----:B------:R-:W-:Y:S01]  /*6e30*/  VIADD R27, R2, UR33 ;  /* 0x00000021021b7c36 */ /* 0x000fe20008000000 */
[----:B------:R1:W-:Y:S01]  /*6e40*/  LDGSTS.E [R25+0x3400], desc[UR42][R180.64], P6 ;  /* 0x03400000b4197fae */ /* 0x0003e2000b1a102a */
[----:B------:R-:W-:-:S03]  /*6e50*/  LOP3.LUT R2, R4, 0x60, RZ, 0x3c, !PT ;  /* 0x0000006004027812 */ /* 0x000fc600078e3cff */
[----:B------:R1:W-:Y:S02]  /*6e60*/  LDGSTS.E [R25+0x3800], desc[UR42][R172.64], P6 ;  /* 0x03800000ac197fae */ /* 0x0003e4000b1a102a */
[----:B------:R-:W-:Y:S02]  /*6e70*/  VIADD R28, R2, UR33 ;  /* 0x00000021021c7c36 */ /* 0x000fe40008000000 */
[----:B------:R1:W-:Y:S04]  /*6e80*/  LDGSTS.E [R25+0x3c00], desc[UR42][R164.64], P6 ;  /* 0x03c00000a4197fae */ /* 0x0003e8000b1a102a */
        /* <DEDUP_REMOVED lines=29> */
[----:B------:R1:W-:Y:S01]  /*7060*/  LDGSTS.E [R27+0x3600], desc[UR42][R176.64], P6 ;  /* 0x03600000b01b7fae */ /* 0x0003e2000b1a102a */
[----:B------:R-:W1:Y:S03]  /*7070*/  S2R R2, SR_TID.X ;  /* 0x0000000000027919 */ /* 0x000e660000002100 */
        /* <DEDUP_REMOVED lines=8> */
[----:B-1----:R-:W-:-:S02]  /*7100*/  SHF.R.U32.HI R252, RZ, 0x6, R2 ;  /* 0x00000006fffc7819 */ /* 0x002fc40000011602 */
[----:B------:R-:W-:Y:S01]  /*7110*/  SHF.R.U32.HI R2, RZ, 0x6, R2 ;  /* 0x00000006ff027819 */ /* 0x000fe20000011602 */
[----:B------:R1:W-:Y:S01]  /*7120*/  LDGSTS.E [R28+0x1b00], desc[UR42][R38.64], P6 ;  /* 0x01b00000261c7fae */ /* 0x0003e2000b1a102a */
[----:B------:R-:W-:Y:S02]  /*7130*/  SGXT.U32 R252, R252, 0x1 ;  /* 0x00000001fcfc781a */ /* 0x000fe40000000000 */
[----:B------:R-:W-:Y:S01]  /*7140*/  SGXT.U32 R2, R2, 0x1 ;  /* 0x000000010202781a */ /* 0x000fe20000000000 */
[----:B------:R1:W-:Y:S01]  /*7150*/  LDGSTS.E [R28+0x1f00], desc[UR42][R30.64], P6 ;  /* 0x01f000001e1c7fae */ /* 0x0003e2000b1a102a */
[----:B------:R-:W-:Y:S02]  /*7160*/  LOP3.LUT R252, R252, 0x30, RZ, 0xfc, !PT ;  /* 0x00000030fcfc7812 */ /* 0x000fe400078efcff */
[----:B------:R-:W-:Y:S01]  /*7170*/  LOP3.LUT R2, R2, 0x32, RZ, 0xfc, !PT ;  /* 0x0000003202027812 */ /* 0x000fe200078efcff */
        /* <DEDUP_REMOVED lines=8> */
[----:B------:R-:W-:-:S03]  /*7200*/  ISETP.GE.AND P6, PT, R252, R225, PT ;  /* 0x000000e1fc00720c */ /* 0x000fc60003fc6270 */
[----:B------:R-:W0:Y:S01]  /*7210*/  LDGDEPBAR ;  /* 0x00000000000079af */ /* 0x000e220000000000 */
[----:B------:R-:W-:Y:S01]  /*7220*/  SEL R252, RZ, 0x4, P6 ;  /* 0x00000004fffc7807 */ /* 0x000fe20003000000 */
[----:B------:R-:W-:Y:S03]  /*7230*/  BAR.SYNC.DEFER_BLOCKING 0x0 ;  /* 0x0000000000007b1d */ /* 0x000fe60000010000 */
[----:B------:R-:W-:-:S03]  /*7240*/  SEL R252, R252, RZ, P1 ;  /* 0x000000fffcfc7207 */ /* 0x000fc60000800000 */
[----:B------:R-:W-:Y:S01]  /*7250*/  @!PT LDS RZ, [RZ] ;  /* 0x00000000fffff984 */ /* 0x000fe20000000800 */
[----:B------:R-:W-:Y:S01]  /*7260*/  @!PT LDS RZ, [RZ] ;  /* 0x00000000fffff984 */ /* 0x000fe20000000800 */
[----:B------:R-:W-:Y:S01]  /*7270*/  @!PT LDS RZ, [RZ] ;  /* 0x00000000fffff984 */ /* 0x000fe20000000800 */
[----:B------:R1:W-:Y:S01]  /*7280*/  LDGSTS.E [R29+0x1c000], desc[UR42][R220.64], P5 ;  /* 0x1c000000dc1d7fae */ /* 0x0003e2000a9a102a */
[----:B------:R-:W-:-:S03]  /*7290*/  ISETP.GE.AND P5, PT, R2, R225, PT ;  /* 0x000000e10200720c */ /* 0x000fc60003fa6270 */
[----:B------:R-:W2:Y:S04]  /*72a0*/  LDL.LU R225, [R1+0x40] ;  /* 0x0000400001e17983 */ /* 0x000ea80000300800 */
[----:B------:R1:W-:Y:S04]  /*72b0*/  STL [R1+0x8], R252 ;  /* 0x000008fc01007387 */ /* 0x0003e80000100800 */
[----:B------:R2:W-:Y:S04]  /*72c0*/  LDGSTS.E [R29+0x1c008], desc[UR42][R156.64], P0 ;  /* 0x1c0080009c1d7fae */ /* 0x0005e800081a102a */
[----:B------:R2:W-:Y:S01]  /*72d0*/  LDGSTS.E [R29+0x1e000], desc[UR42][R126.64], P4 ;  /* 0x1e0000007e1d7fae */ /* 0x0005e2000a1a102a */
[----:B-1----:R-:W-:-:S04]  /*72e0*/  SEL R252, RZ, 0x4, P5 ;  /* 0x00000004fffc7807 */ /* 0x002fc80002800000 */
[----:B------:R-:W-:Y:S02]  /*72f0*/  SEL R2, R252, RZ, P1 ;  /* 0x000000fffc027207 */ /* 0x000fe40000800000 */
[----:B------:R-:W1:Y:S02]  /*7300*/  S2R R252, SR_TID.X ;  /* 0x0000000000fc7919 */ /* 0x000e640000002100 */
[----:B-1----:R-:W-:-:S04]  /*7310*/  SHF.R.U32.HI R252, RZ, 0x6, R252 ;  /* 0x00000006fffc7819 */ /* 0x002fc800000116fc */
[----:B------:R-:W-:-:S04]  /*7320*/  SGXT.U32 R252, R252, 0x1 ;  /* 0x00000001fcfc781a */ /* 0x000fc80000000000 */
[----:B------:R-:W-:Y:S02]  /*7330*/  LOP3.LUT R252, R252, 0x14, RZ, 0xfc, !PT ;  /* 0x00000014fcfc7812 */ /* 0x000fe400078efcff */
[----:B--2---:R-:W-:Y:S02]  /*7340*/  ISETP.NE.U32.AND P6, PT, R225, RZ, PT ;  /* 0x000000ffe100720c */ /* 0x004fe40003fc5070 */
[----:B------:R-:W1:Y:S11]  /*7350*/  LDC R225, c[0x0][0x3a0] ;  /* 0x0000e800ffe17b82 */ /* 0x000e760000000800 */
[----:B------:R2:W-:Y:S04]  /*7360*/  LDGSTS.E [R29+0x1e008], desc[UR42][R122.64], P6 ;  /* 0x1e0080007a1d7fae */ /* 0x0005e8000b1a102a */
[----:B------:R2:W-:Y:S01]  /*7370*/  LDGSTS.E [R18+0x1c000], desc[UR42][R154.64], P3 ;  /* 0x1c0000009a127fae */ /* 0x0005e200099a102a */
[----:B-1----:R-:W-:-:S05]  /*7380*/  VIADD R225, R225, 0xffffffc0 ;  /* 0xffffffc0e1e17836 */ /* 0x002fca0000000000 */
[----:B------:R-:W-:Y:S02]  /*7390*/  ISETP.GE.AND P0, PT, R252, R225, PT ;  /* 0x000000e1fc00720c */ /* 0x000fe40003f06270 */
[----:B------:R-:W2:Y:S01]  /*73a0*/  LDL.LU R225, [R1+0x28] ;  /* 0x0000280001e17983 */ /* 0x000ea20000300800 */
[----:B------:R-:W-:Y:S02]  /*73b0*/  ISETP.NE.U32.AND P5, PT, R9, RZ, PT ;  /* 0x000000ff0900720c */ /* 0x000fe40003fa5070 */
[----:B------:R-:W-:Y:S01]  /*73c0*/  SEL R252, RZ, 0x4, P0 ;  /* 0x00000004fffc7807 */ /* 0x000fe20000000000 */
[----:B------:R1:W5:Y:S03]  /*73d0*/  LDL.LU R9, [R1+0x1d0] ;  /* 0x0001d00001097983 */ /* 0x0003660000300800 */
[----:B------:R-:W-:-:S04]  /*73e0*/  SEL R252, R252, RZ, P1 ;  /* 0x000000fffcfc7207 */ /* 0x000fc80000800000 */
[----:B------:R-:W-:Y:S02]  /*73f0*/  ISETP.NE.U32.AND P3, PT, R252, RZ, PT ;  /* 0x000000fffc00720c */ /* 0x000fe40003f65070 */
[----:B------:R-:W1:Y:S01]  /*7400*/  S2R R252, SR_TID.X ;  /* 0x0000000000fc7919 */ /* 0x000e620000002100 */
[----:B------:R1:W-:Y:S02]  /*7410*/  LDGSTS.E [R18+0x1c008], desc[UR42][R152.64], P5 ;  /* 0x1c00800098127fae */ /* 0x0003e4000a9a102a */
[----:B-1----:R-:W-:-:S04]  /*7420*/  SHF.R.U32.HI R252, RZ, 0x6, R252 ;  /* 0x00000006fffc7819 */ /* 0x002fc800000116fc */
[----:B------:R-:W-:-:S04]  /*7430*/  SGXT.U32 R252, R252, 0x1 ;  /* 0x00000001fcfc781a */ /* 0x000fc80000000000 */
[----:B------:R-:W-:Y:S02]  /*7440*/  LOP3.LUT R252, R252, 0x16, RZ, 0xfc, !PT ;  /* 0x00000016fcfc7812 */ /* 0x000fe400078efcff */
[----:B--2---:R-:W-:Y:S02]  /*7450*/  ISETP.NE.U32.AND P6, PT, R225, RZ, PT ;  /* 0x000000ffe100720c */ /* 0x004fe40003fc5070 */
[----:B------:R-:W1:Y:S11]  /*7460*/  LDC R225, c[0x0][0x3a0] ;  /* 0x0000e800ffe17b82 */ /* 0x000e760000000800 */
[----:B------:R2:W-:Y:S01]  /*7470*/  LDGSTS.E [R18+0x1e000], desc[UR42][R120.64], P6 ;  /* 0x1e00000078127fae */ /* 0x0005e2000b1a102a */
[----:B-1----:R-:W-:-:S05]  /*7480*/  VIADD R225, R225, 0xffffffc0 ;  /* 0xffffffc0e1e17836 */ /* 0x002fca0000000000 */
[----:B------:R-:W-:Y:S02]  /*7490*/  ISETP.GE.AND P0, PT, R252, R225, PT ;  /* 0x000000e1fc00720c */ /* 0x000fe40003f06270 */
[----:B------:R-:W2:Y:S02]  /*74a0*/  LDL.LU R225, [R1+0x38] ;  /* 0x0000380001e17983 */ /* 0x000ea40000300800 */
[----:B------:R-:W-:-:S04]  /*74b0*/  SEL R252, RZ, 0x4, P0 ;  /* 0x00000004fffc7807 */ /* 0x000fc80000000000 */
[----:B------:R-:W-:-:S05]  /*74c0*/  SEL R252, R252, RZ, P1 ;  /* 0x000000fffcfc7207 */ /* 0x000fca0000800000 */
[----:B------:R1:W-:Y:S02]  /*74d0*/  STL [R1+0x4], R252 ;  /* 0x000004fc01007387 */ /* 0x0003e40000100800 */
[----:B-1----:R-:W1:Y:S01]  /*74e0*/  S2R R252, SR_TID.X ;  /* 0x0000000000fc7919 */ /* 0x002e620000002100 */
[----:B------:R-:W-:Y:S02]  /*74f0*/  ISETP.NE.U32.AND P6, PT, R124, RZ, PT ;  /* 0x000000ff7c00720c */ /* 0x000fe40003fc5070 */
[----:B------:R-:W3:Y:S01]  /*7500*/  S2R R124, SR_TID.X ;  /* 0x00000000007c7919 */ /* 0x000ee20000002100 */
[----:B-1----:R-:W-:-:S04]  /*7510*/  SHF.R.U32.HI R252, RZ, 0x6, R252 ;  /* 0x00000006fffc7819 */ /* 0x002fc800000116fc */
[----:B------:R-:W-:-:S04]  /*7520*/  SGXT.U32 R252, R252, 0x1 ;  /* 0x00000001fcfc781a */ /* 0x000fc80000000000 */
[----:B------:R-:W-:Y:S02]  /*7530*/  LOP3.LUT R252, R252, 0x34, RZ, 0xfc, !PT ;  /* 0x00000034fcfc7812 */ /* 0x000fe400078efcff */
[----:B---3--:R-:W-:-:S04]  /*7540*/  SHF.R.U32.HI R124, RZ, 0x6, R124 ;  /* 0x00000006ff7c7819 */ /* 0x008fc8000001167c */
[----:B------:R-:W-:-:S04]  /*7550*/  SGXT.U32 R124, R124, 0x1 ;  /* 0x000000017c7c781a */ /* 0x000fc80000000000 */
[----:B------:R-:W-:Y:S02]  /*7560*/  LOP3.LUT R124, R124, 0x36, RZ, 0xfc, !PT ;  /* 0x000000367c7c7812 */ /* 0x000fe400078efcff */
[----:B--2---:R-:W-:Y:S02]  /*7570*/  ISETP.NE.U32.AND P5, PT, R225, RZ, PT ;  /* 0x000000ffe100720c */ /* 0x004fe40003fa5070 */
[----:B------:R-:W1:Y:S11]  /*7580*/  LDC R225, c[0x0][0x3a0] ;  /* 0x0000e800ffe17b82 */ /* 0x000e760000000800 */
[----:B------:R2:W-:Y:S04]  /*7590*/  LDGSTS.E [R18+0x1e008], desc[UR42][R118.64], P5 ;  /* 0x1e00800076127fae */ /* 0x0005e8000a9a102a */
[----:B------:R2:W-:Y:S01]  /*75a0*/  LDGSTS.E [R19+0x1c000], desc[UR42][R150.64], P6 ;  /* 0x1c00000096137fae */ /* 0x0005e2000b1a102a */
[----:B-1----:R-:W-:-:S05]  /*75b0*/  VIADD R225, R225, 0xffffffc0 ;  /* 0xffffffc0e1e17836 */ /* 0x002fca0000000000 */
[----:B------:R-:W-:-:S04]  /*75c0*/  ISETP.GE.AND P0, PT, R252, R225, PT ;  /* 0x000000e1fc00720c */ /* 0x000fc80003f06270 */
[----:B------:R-:W-:-:S04]  /*75d0*/  SEL R252, RZ, 0x4, P0 ;  /* 0x00000004fffc7807 */ /* 0x000fc80000000000 */
[----:B------:R-:W-:Y:S02]  /*75e0*/  SEL R252, R252, RZ, P1 ;  /* 0x000000fffcfc7207 */ /* 0x000fe40000800000 */
[----:B------:R-:W-:Y:S02]  /*75f0*/  ISETP.NE.U32.AND P6, PT, R8, RZ, PT ;  /* 0x000000ff0800720c */ /* 0x000fe40003fc5070 */
[----:B------:R2:W5:Y:S01]  /*7600*/  LDL.LU R8, [R1+0x1cc] ;  /* 0x0001cc0001087983 */ /* 0x0005620000300800 */
[----:B------:R-:W-:-:S03]  /*7610*/  ISETP.GE.AND P0, PT, R124, R225, PT ;  /* 0x000000e17c00720c */ /* 0x000fc60003f06270 */
[----:B------:R1:W-:Y:S04]  /*7620*/  STL [R1], R252 ;  /* 0x000000fc01007387 */ /* 0x0003e80000100800 */
[----:B------:R-:W3:Y:S04]  /*7630*/  LDL.LU R225, [R1+0x20] ;  /* 0x0000200001e17983 */ /* 0x000ee80000300800 */
[----:B------:R2:W-:Y:S01]  /*7640*/  LDGSTS.E [R19+0x1c008], desc[UR42][R148.64], P6 ;  /* 0x1c00800094137fae */ /* 0x0005e2000b1a102a */
[----:B-1----:R-:W-:Y:S02]  /*7650*/  SEL R252, RZ, 0x4, P0 ;  /* 0x00000004fffc7807 */ /* 0x002fe40000000000 */
[----:B------:R-:W-:Y:S01]  /*7660*/  ISETP.NE.U32.AND P5, PT, R7, RZ, PT ;  /* 0x000000ff0700720c */ /* 0x000fe20003fa5070 */
[----:B------:R2:W-:Y:S01]  /*7670*/  LDGSTS.E [R19+0x1e000], desc[UR42][R116.64], P2 ;  /* 0x1e00000074137fae */ /* 0x0005e200091a102a */
[----:B------:R-:W-:-:S02]  /*7680*/  SEL R124, R252, RZ, P1 ;  /* 0x000000fffc7c7207 */ /* 0x000fc40000800000 */
[----:B------:R-:W1:Y:S01]  /*7690*/  S2R R252, SR_TID.X ;  /* 0x0000000000fc7919 */ /* 0x000e620000002100 */
[----:B------:R2:W5:Y:S08]  /*76a0*/  LDL.LU R7, [R1+0x1c8] ;  /* 0x0001c80001077983 */ /* 0x0005700000300800 */
[----:B------:R2:W-:Y:S01]  /*76b0*/  LDGSTS.E [R19+0x1e008], desc[UR42][R114.64], P5 ;  /* 0x1e00800072137fae */ /* 0x0005e2000a9a102a */
[----:B-1----:R-:W-:-:S04]  /*76c0*/  SHF.R.U32.HI R252, RZ, 0x6, R252 ;  /* 0x00000006fffc7819 */ /* 0x002fc800000116fc */
[----:B------:R-:W-:-:S04]  /*76d0*/  SGXT.U32 R252, R252, 0x1 ;  /* 0x00000001fcfc781a */ /* 0x000fc80000000000 */
[----:B------:R-:W-:Y:S02]  /*76e0*/  LOP3.LUT R252, R252, 0x18, RZ, 0xfc, !PT ;  /* 0x00000018fcfc7812 */ /* 0x000fe400078efcff */
[----:B---3--:R-:W-:Y:S02]  /*76f0*/  ISETP.NE.U32.AND P6, PT, R225, RZ, PT ;  /* 0x000000ffe100720c */ /* 0x008fe40003fc5070 */
[----:B------:R-:W1:Y:S11]  /*7700*/  LDC R225, c[0x0][0x3a0] ;  /* 0x0000e800ffe17b82 */ /* 0x000e760000000800 */
[----:B------:R2:W-:Y:S01]  /*7710*/  LDGSTS.E [R20+0x1c000], desc[UR42][R146.64], P6 ;  /* 0x1c00000092147fae */ /* 0x0005e2000b1a102a */
[----:B-1----:R-:W-:-:S05]  /*7720*/  VIADD R225, R225, 0xffffffc0 ;  /* 0xffffffc0e1e17836 */ /* 0x002fca0000000000 */
[----:B------:R-:W-:Y:S02]  /*7730*/  ISETP.GE.AND P0, PT, R252, R225, PT ;  /* 0x000000e1fc00720c */ /* 0x000fe40003f06270 */
[----:B------:R-:W3:Y:S02]  /*7740*/  LDL.LU R225, [R1+0x18] ;  /* 0x0000180001e17983 */ /* 0x000ee40000300800 */
[----:B------:R-:W-:-:S04]  /*7750*/  SEL R252, RZ, 0x4, P0 ;  /* 0x00000004fffc7807 */ /* 0x000fc80000000000 */
[----:B------:R-:W-:-:S04]  /*7760*/  SEL R252, R252, RZ, P1 ;  /* 0x000000fffcfc7207 */ /* 0x000fc80000800000 */
[----:B------:R-:W-:Y:S02]  /*7770*/  ISETP.NE.U32.AND P6, PT, R252, RZ, PT ;  /* 0x000000fffc00720c */ /* 0x000fe40003fc5070 */
[----:B------:R-:W1:Y:S01]  /*7780*/  S2R R252, SR_TID.X ;  /* 0x0000000000fc7919 */ /* 0x000e620000002100 */
[----:B------:R-:W-:Y:S02]  /*7790*/  ISETP.NE.U32.AND P4, PT, R6, RZ, PT ;  /* 0x000000ff0600720c */ /* 0x000fe40003f85070 */
[----:B------:R2:W5:Y:S11]  /*77a0*/  LDL.LU R6, [R1+0x1c4] ;  /* 0x0001c40001067983 */ /* 0x0005760000300800 */
        /* <DEDUP_REMOVED lines=15> */
[----:B------:R2:W5:Y:S01]  /*78a0*/  LDL.LU R5, [R1+0x1c0] ;  /* 0x0001c00001057983 */ /* 0x0005620000300800 */
[----:B------:R-:W-:Y:S02]  /*78b0*/  @P6 LOP3.LUT R224, R224, 0x10000, RZ, 0xfc, !PT ;  /* 0x00010000e0e06812 */ /* 0x000fe400078efcff */
[----:B-1----:R-:W-:-:S08]  /*78c0*/  SHF.R.U32.HI R252, RZ, 0x6, R252 ;  /* 0x00000006fffc7819 */ /* 0x002fd000000116fc */
[----:B------:R2:W-:Y:S01]  /*78d0*/  LDGSTS.E [R20+0x1e008], desc[UR42][R110.64], P2 ;  /* 0x1e0080006e147fae */ /* 0x0005e200091a102a */
[----:B------:R-:W-:-:S04]  /*78e0*/  SGXT.U32 R252, R252, 0x1 ;  /* 0x00000001fcfc781a */ /* 0x000fc80000000000 */
[----:B------:R-:W-:Y:S02]  /*78f0*/  LOP3.LUT R252, R252, 0x38, RZ, 0xfc, !PT ;  /* 0x00000038fcfc7812 */ /* 0x000fe400078efcff */
[----:B---3--:R-:W-:Y:S02]  /*7900*/  ISETP.NE.U32.AND P4, PT, R225, RZ, PT ;  /* 0x000000ffe100720c */ /* 0x008fe40003f85070 */
[----:B------:R-:W1:Y:S01]  /*7910*/  LDC R225, c[0x0][0x3a0] ;  /* 0x0000e800ffe17b82 */ /* 0x000e620000000800 */
[----:B------:R-:W-:-:S10]  /*7920*/  ISETP.NE.U32.AND P6, PT, R0, RZ, PT ;  /* 0x000000ff0000720c */ /* 0x000fd40003fc5070 */
[----:B------:R2:W-:Y:S04]  /*7930*/  LDGSTS.E [R21+0x1c000], desc[UR42][R142.64], P4 ;  /* 0x1c0000008e157fae */ /* 0x0005e8000a1a102a */
[----:B------:R2:W-:Y:S01]  /*7940*/  LDGSTS.E [R21+0x1c008], desc[UR42][R140.64], P6 ;  /* 0x1c0080008c157fae */ /* 0x0005e2000b1a102a */
[----:B-1----:R-:W-:-:S05]  /*7950*/  VIADD R225, R225, 0xffffffc0 ;  /* 0xffffffc0e1e17836 */ /* 0x002fca0000000000 */
[----:B------:R-:W-:Y:S02]  /*7960*/  ISETP.GE.AND P0, PT, R252, R225, PT ;  /* 0x000000e1fc00720c */ /* 0x000fe40003f06270 */
[----:B------:R-:W3:Y:S02]  /*7970*/  LDL.LU R225, [R1+0x8] ;  /* 0x0000080001e17983 */ /* 0x000ee40000300800 */
[----:B------:R-:W-:Y:S02]  /*7980*/  SEL R252, RZ, 0x4, P0 ;  /* 0x00000004fffc7807 */ /* 0x000fe40000000000 */
[----:B------:R-:W-:Y:S01]  /*7990*/  ISETP.NE.U32.AND P6, PT, R2, RZ, PT ;  /* 0x000000ff0200720c */ /* 0x000fe20003fc5070 */
[----:B------:R2:W5:Y:S01]  /*79a0*/  LDL.LU R0, [R1+0x1bc] ;  /* 0x0001bc0001007983 */ /* 0x0005620000300800 */
[----:B------:R-:W-:-:S04]  /*79b0*/  SEL R252, R252, RZ, P1 ;  /* 0x000000fffcfc7207 */ /* 0x000fc80000800000 */
[----:B------:R-:W-:Y:S02]  /*79c0*/  ISETP.NE.U32.AND P2, PT, R252, RZ, PT ;  /* 0x000000fffc00720c */ /* 0x000fe40003f45070 */
[----:B------:R-:W1:Y:S01]  /*79d0*/  S2R R252, SR_TID.X ;  /* 0x0000000000fc7919 */ /* 0x000e620000002100 */
[----:B------:R-:W2:Y:S01]  /*79e0*/  S2R R2, SR_TID.X ;  /* 0x0000000000027919 */ /* 0x000ea20000002100 */
[----:B-1----:R-:W-:-:S04]  /*79f0*/  SHF.R.U32.HI R252, RZ, 0x6, R252 ;  /* 0x00000006fffc7819 */ /* 0x002fc800000116fc */
[----:B------:R-:W-:-:S04]  /*7a00*/  SGXT.U32 R252, R252, 0x1 ;  /* 0x00000001fcfc781a */ /* 0x000fc80000000000 */
[----:B------:R-:W-:Y:S02]  /*7a10*/  LOP3.LUT R252, R252, 0x3a, RZ, 0xfc, !PT ;  /* 0x0000003afcfc7812 */ /* 0x000fe400078efcff */
[----:B--2---:R-:W-:-:S04]  /*7a20*/  SHF.R.U32.HI R2, RZ, 0x6, R2 ;  /* 0x00000006ff027819 */ /* 0x004fc80000011602 */
[----:B------:R-:W-:Y:S02]  /*7a30*/  SGXT.U32 R2, R2, 0x1 ;  /* 0x000000010202781a */ /* 0x000fe40000000000 */
[----:B---3--:R-:W-:Y:S02]  /*7a40*/  ISETP.NE.U32.AND P4, PT, R225, RZ, PT ;  /* 0x000000ffe100720c */ /* 0x008fe40003f85070 */
[----:B------:R-:W1:Y:S11]  /*7a50*/  LDC R225, c[0x0][0x3a0] ;  /* 0x0000e800ffe17b82 */ /* 0x000e760000000800 */
[----:B------:R2:W-:Y:S01]  /*7a60*/  LDGSTS.E [R21+0x1e000], desc[UR42][R108.64], P4 ;  /* 0x1e0000006c157fae */ /* 0x0005e2000a1a102a */
[----:B------:R-:W-:-:S03]  /*7a70*/  LOP3.LUT R224, R224, 0xfffdffff, RZ, 0xc0, !PT ;  /* 0xfffdffffe0e07812 */ /* 0x000fc600078ec0ff */
[----:B------:R2:W-:Y:S01]  /*7a80*/  LDGSTS.E [R21+0x1e008], desc[UR42][R106.64], P6 ;  /* 0x1e0080006a157fae */ /* 0x0005e2000b1a102a */
[----:B-1----:R-:W-:Y:S01]  /*7a90*/  VIADD R225, R225, 0xffffffc0 ;  /* 0xffffffc0e1e17836 */ /* 0x002fe20000000000 */
[----:B------:R-:W-:Y:S02]  /*7aa0*/  @P5 LOP3.LUT R224, R224, 0x20000, RZ, 0xfc, !PT ;  /* 0x00020000e0e05812 */ /* 0x000fe400078efcff */
[----:B------:R2:W-:Y:S02]  /*7ab0*/  LDGSTS.E [R22+0x1c000], desc[UR42][R138.64], P3 ;  /* 0x1c0000008a167fae */ /* 0x0005e400099a102a */
[----:B------:R-:W-:-:S04]  /*7ac0*/  ISETP.GE.AND P0, PT, R252, R225, PT ;  /* 0x000000e1fc00720c */ /* 0x000fc80003f06270 */
[----:B------:R-:W-:-:S04]  /*7ad0*/  SEL R252, RZ, 0x4, P0 ;  /* 0x00000004fffc7807 */ /* 0x000fc80000000000 */
[----:B------:R-:W-:-:S04]  /*7ae0*/  SEL R252, R252, RZ, P1 ;  /* 0x000000fffcfc7207 */ /* 0x000fc80000800000 */
[----:B------:R-:W-:Y:S02]  /*7af0*/  ISETP.NE.U32.AND P0, PT, R252, RZ, PT ;  /* 0x000000fffc00720c */ /* 0x000fe40003f05070 */
[----:B------:R-:W-:-:S04]  /*7b00*/  LOP3.LUT R252, R2, 0x1c, RZ, 0xfc, !PT ;  /* 0x0000001c02fc7812 */ /* 0x000fc800078efcff */
[----:B------:R-:W-:Y:S02]  /*7b10*/  ISETP.GE.AND P4, PT, R252, R225, PT ;  /* 0x000000e1fc00720c */ /* 0x000fe40003f86270 */
[----:B------:R-:W3:Y:S02]  /*7b20*/  LDL.LU R225, [R1] ;  /* 0x0000000001e17983 */ /* 0x000ee40000300800 */
[----:B------:R-:W-:-:S04]  /*7b30*/  SEL R252, RZ, 0x4, P4 ;  /* 0x00000004fffc7807 */ /* 0x000fc80002000000 */
[----:B------:R-:W-:-:S04]  /*7b40*/  SEL R252, R252, RZ, P1 ;  /* 0x000000fffcfc7207 */ /* 0x000fc80000800000 */
[----:B------:R-:W-:Y:S02]  /*7b50*/  ISETP.NE.U32.AND P4, PT, R252, RZ, PT ;  /* 0x000000fffc00720c */ /* 0x000fe40003f85070 */
[----:B------:R-:W-:Y:S02]  /*7b60*/  LOP3.LUT R252, R2, 0x1e, RZ, 0xfc, !PT ;  /* 0x0000001e02fc7812 */ /* 0x000fe400078efcff */
[----:B------:R-:W2:Y:S01]  /*7b70*/  LDL.LU R2, [R1+0x4] ;  /* 0x0000040001027983 */ /* 0x000ea20000300800 */
[----:B------:R-:W-:Y:S02]  /*7b80*/  USHF.L.U32 UR14, UR17, 0x6, URZ ;  /* 0x00000006110e7899 */ /* 0x000fe400080006ff */
[----:B------:R-:W-:Y:S02]  /*7b90*/  USHF.R.S32.HI UR10, URZ, 0x1f, UR11 ;  /* 0x0000001fff0a7899 */ /* 0x000fe4000801140b */
[----:B------:R-:W-:Y:S02]  /*7ba0*/  USHF.L.U32 UR69, UR11, 0x2, URZ ;  /* 0x000000020b457899 */ /* 0x000fe400080006ff */
[----:B------:R-:W-:Y:S01]  /*7bb0*/  USHF.L.U64.HI UR41, UR11, 0x2, UR10 ;  /* 0x000000020b297899 */ /* 0x000fe2000801020a */
[----:B---3--:R-:W-:-:S02]  /*7bc0*/  ISETP.NE.U32.AND P6, PT, R225, RZ, PT ;  /* 0x000000ffe100720c */ /* 0x008fc40003fc5070 */
[----:B------:R-:W1:Y:S01]  /*7bd0*/  LDC R225, c[0x0][0x3a0] ;  /* 0x0000e800ffe17b82 */ /* 0x000e620000000800 */
[----:B--2---:R-:W-:Y:S02]  /*7be0*/  ISETP.NE.U32.AND P5, PT, R2, RZ, PT ;  /* 0x000000ff0200720c */ /* 0x004fe40003fa5070 */
[----:B------:R-:W2:Y:S01]  /*7bf0*/  S2R R2, SR_TID.X ;  /* 0x0000000000027919 */ /* 0x000ea20000002100 */
[----:B-1----:R-:W-:-:S10]  /*7c00*/  VIADD R225, R225, 0xffffffc0 ;  /* 0xffffffc0e1e17836 */ /* 0x002fd40000000000 */
[----:B------:R1:W-:Y:S01]  /*7c10*/  LDGSTS.E [R22+0x1c008], desc[UR42][R136.64], P5 ;  /* 0x1c00800088167fae */ /* 0x0003e2000a9a102a */
[----:B------:R-:W-:-:S03]  /*7c20*/  ISETP.GE.AND P3, PT, R252, R225, PT ;  /* 0x000000e1fc00720c */ /* 0x000fc60003f66270 */
[----:B------:R1:W-:Y:S01]  /*7c30*/  LDGSTS.E [R22+0x1e000], desc[UR42][R104.64], P6 ;  /* 0x1e00000068167fae */ /* 0x0003e2000b1a102a */
[----:B------:R-:W-:Y:S02]  /*7c40*/  SEL R252, RZ, 0x4, P3 ;  /* 0x00000004fffc7807 */ /* 0x000fe40001800000 */
[----:B------:R-:W-:Y:S02]  /*7c50*/  ISETP.NE.U32.AND P6, PT, R124, RZ, PT ;  /* 0x000000ff7c00720c */ /* 0x000fe40003fc5070 */
[----:B------:R-:W-:Y:S01]  /*7c60*/  SEL R252, R252, RZ, P1 ;  /* 0x000000fffcfc7207 */ /* 0x000fe20000800000 */
[----:B------:R-:W3:Y:S01]  /*7c70*/  LDC R124, c[0x0][0x3a0] ;  /* 0x0000e800ff7c7b82 */ /* 0x000ee20000000800 */
[----:B--2---:R-:W-:-:S09]  /*7c80*/  SHF.R.U32.HI R2, RZ, 0x6, R2 ;  /* 0x00000006ff027819 */ /* 0x004fd20000011602 */
[----:B------:R1:W-:Y:S01]  /*7c90*/  LDGSTS.E [R22+0x1e008], desc[UR42][R102.64], P6 ;  /* 0x1e00800066167fae */ /* 0x0003e2000b1a102a */
[----:B------:R-:W-:Y:S02]  /*7ca0*/  SGXT.U32 R2, R2, 0x1 ;  /* 0x000000010202781a */ /* 0x000fe40000000000 */
[----:B------:R-:W-:Y:S02]  /*7cb0*/  ISETP.NE.U32.AND P3, PT, R252, RZ, PT ;  /* 0x000000fffc00720c */ /* 0x000fe40003f65070 */
[----:B------:R-:W-:-:S04]  /*7cc0*/  LOP3.LUT R252, R2, 0x3c, RZ, 0xfc, !PT ;  /* 0x0000003c02fc7812 */ /* 0x000fc800078efcff */
[----:B------:R-:W-:Y:S02]  /*7cd0*/  ISETP.GE.AND P5, PT, R252, R225, PT ;  /* 0x000000e1fc00720c */ /* 0x000fe40003fa6270 */
[C---:B------:R-:W-:Y:S02]  /*7ce0*/  LOP3.LUT P6, RZ, R224.reuse, 0x10000, RZ, 0xc0, !PT ;  /* 0x00010000e0ff7812 */ /* 0x040fe400078cc0ff */
[----:B------:R-:W-:Y:S02]  /*7cf0*/  SEL R252, RZ, 0x4, P5 ;  /* 0x00000004fffc7807 */ /* 0x000fe40002800000 */
[----:B------:R-:W-:Y:S02]  /*7d00*/  LOP3.LUT P5, RZ, R224, 0x20000, RZ, 0xc0, !PT ;  /* 0x00020000e0ff7812 */ /* 0x000fe400078ac0ff */
[----:B------:R-:W-:-:S07]  /*7d10*/  SEL R252, R252, RZ, P1 ;  /* 0x000000fffcfc7207 */ /* 0x000fce0000800000 */
[----:B------:R1:W-:Y:S04]  /*7d20*/  LDGSTS.E [R23+0x1c000], desc[UR42][R134.64], P6 ;  /* 0x1c00000086177fae */ /* 0x0003e8000b1a102a */
[----:B------:R1:W-:Y:S01]  /*7d30*/  LDGSTS.E [R23+0x1c008], desc[UR42][R132.64], P5 ;  /* 0x1c00800084177fae */ /* 0x0003e2000a9a102a */
[----:B------:R-:W-:Y:S02]  /*7d40*/  ISETP.NE.U32.AND P5, PT, R252, RZ, PT ;  /* 0x000000fffc00720c */ /* 0x000fe40003fa5070 */
[----:B------:R-:W2:Y:S01]  /*7d50*/  S2R R252, SR_TID.X ;  /* 0x0000000000fc7919 */ /* 0x000ea20000002100 */
[----:B------:R-:W-:Y:S01]  /*7d60*/  LOP3.LUT R224, R2, 0x3e, RZ, 0xfc, !PT ;  /* 0x0000003e02e07812 */ /* 0x000fe200078efcff */
[----:B------:R1:W-:Y:S03]  /*7d70*/  LDGSTS.E [R23+0x1e000], desc[UR42][R100.64], P2 ;  /* 0x1e00000064177fae */ /* 0x0003e600091a102a */
[----:B------:R-:W-:Y:S01]  /*7d80*/  ISETP.GE.AND P2, PT, R224, R225, PT ;  /* 0x000000e1e000720c */ /* 0x000fe20003f46270 */
[----:B------:R1:W-:Y:S03]  /*7d90*/  LDGSTS.E [R23+0x1e008], desc[UR42][R98.64], P0 ;  /* 0x1e00800062177fae */ /* 0x0003e600081a102a */
[----:B------:R-:W-:Y:S01]  /*7da0*/  SEL R224, RZ, 0x4, P2 ;  /* 0x00000004ffe07807 */ /* 0x000fe20001000000 */
[----:B------:R1:W-:Y:S03]  /*7db0*/  LDGSTS.E [R24+0x1c000], desc[UR42][R130.64], P4 ;  /* 0x1c00000082187fae */ /* 0x0003e6000a1a102a */
[----:B------:R-:W-:Y:S01]  /*7dc0*/  SEL R224, R224, RZ, P1 ;  /* 0x000000ffe0e07207 */ /* 0x000fe20000800000 */
[----:B------:R1:W-:Y:S04]  /*7dd0*/  LDGSTS.E [R24+0x1c008], desc[UR42][R128.64], P3 ;  /* 0x1c00800080187fae */ /* 0x0003e800099a102a */
[----:B------:R1:W-:Y:S01]  /*7de0*/  LDGSTS.E [R24+0x1e000], desc[UR42][R96.64], P5 ;  /* 0x1e00000060187fae */ /* 0x0003e2000a9a102a */
[----:B--2---:R-:W-:-:S04]  /*7df0*/  LOP3.LUT R252, R252, 0x3f, RZ, 0xc0, !PT ;  /* 0x0000003ffcfc7812 */ /* 0x004fc800078ec0ff */
[----:B------:R-:W-:-:S04]  /*7e00*/  ISETP.GE.AND P2, PT, R252, R225, PT ;  /* 0x000000e1fc00720c */ /* 0x000fc80003f46270 */
[----:B------:R-:W-:Y:S02]  /*7e10*/  SEL R225, RZ, 0x4, P2 ;  /* 0x00000004ffe17807 */ /* 0x000fe40001000000 */
[----:B------:R-:W-:Y:S02]  /*7e20*/  ISETP.NE.U32.AND P2, PT, R224, RZ, PT ;  /* 0x000000ffe000720c */ /* 0x000fe40003f45070 */
[----:B------:R-:W-:-:S04]  /*7e30*/  SEL R225, R225, RZ, P1 ;  /* 0x000000ffe1e17207 */ /* 0x000fc80000800000 */
[----:B------:R-:W-:Y:S01]  /*7e40*/  ISETP.NE.U32.AND P1, PT, R225, RZ, PT ;  /* 0x000000ffe100720c */ /* 0x000fe20003f25070 */
[----:B------:R-:W-:-:S04]  /*7e50*/  IMAD.U32 R224, RZ, RZ, UR14 ;  /* 0x0000000effe07e24 */ /* 0x000fc8000f8e00ff */
[C---:B------:R-:W-:Y:S02]  /*7e60*/  IMAD.WIDE R92, R224.reuse, 0x4, R92 ;  /* 0x00000004e05c7825 */ /* 0x040fe400078e025c */
[----:B------:R1:W-:Y:S02]  /*7e70*/  LDGSTS.E [R24+0x1e008], desc[UR42][R94.64], P2 ;  /* 0x1e0080005e187fae */ /* 0x0003e400091a102a */
[C---:B------:R-:W-:Y:S02]  /*7e80*/  IMAD.WIDE R84, R224.reuse, 0x4, R84 ;  /* 0x00000004e0547825 */ /* 0x040fe400078e0254 */
[----:B------:R-:W0:Y:S02]  /*7e90*/  LDGDEPBAR ;  /* 0x00000000000079af */ /* 0x000e240000000000 */
[C---:B----4-:R-:W-:Y:S02]  /*7ea0*/  IMAD.WIDE R76, R224.reuse, 0x4, R76 ;  /* 0x00000004e04c7825 */ /* 0x050fe400078e024c */
[----:B------:R1:W-:Y:S02]  /*7eb0*/  LDGSTS.E [R25+0x8000], desc[UR42][R92.64], P1 ;  /* 0x080000005c197fae */ /* 0x0003e400089a102a */
[----:B------:R-:W-:-:S02]  /*7ec0*/  IMAD.WIDE R68, R224, 0x4, R68 ;  /* 0x00000004e0447825 */ /* 0x000fc400078e0244 */
[----:B------:R1:W-:Y:S02]  /*7ed0*/  LDGSTS.E [R25+0x8400], desc[UR42][R84.64], P1 ;  /* 0x0840000054197fae */ /* 0x0003e400089a102a */
[C---:B------:R-:W-:Y:S02]  /*7ee0*/  IMAD.WIDE R60, R224.reuse, 0x4, R60 ;  /* 0x00000004e03c7825 */ /* 0x040fe400078e023c */
[----:B------:R1:W-:Y:S02]  /*7ef0*/  LDGSTS.E [R25+0x8800], desc[UR42][R76.64], P1 ;  /* 0x088000004c197fae */ /* 0x0003e400089a102a */
[C---:B------:R-:W-:Y:S02]  /*7f00*/  IMAD.WIDE R52, R224.reuse, 0x4, R52 ;  /* 0x00000004e0347825 */ /* 0x040fe400078e0234 */
        /* <DEDUP_REMOVED lines=116> */
[----:B------:R1:W-:Y:S01]  /*8650*/  LDGSTS.E [R28+0xb700], desc[UR42][R174.64], P1 ;  /* 0x0b700000ae1c7fae */ /* 0x0003e200089a102a */
[----:B------:R-:W-:Y:S01]  /*8660*/  IADD3 R220, P0, PT, R220, UR69, RZ ;  /* 0x00000045dcdc7c10 */ /* 0x000fe2000ff1e0ff */
[----:B---3--:R-:W-:Y:S02]  /*8670*/  VIADD R224, R124, 0xffffff80 ;  /* 0xffffff807ce07836 */ /* 0x008fe40000000000 */
[----:B------:R1:W-:Y:S04]  /*8680*/  LDGSTS.E [R28+0xbb00], desc[UR42][R166.64], P1 ;  /* 0x0bb00000a61c7fae */ /* 0x0003e800089a102a */
[----:B------:R1:W-:Y:S01]  /*8690*/  LDGSTS.E [R28+0xbf00], desc[UR42][R158.64], P1 ;  /* 0x0bf000009e1c7fae */ /* 0x0003e200089a102a */
[----:B------:R-:W-:-:S03]  /*86a0*/  IADD3.X R221, PT, PT, R221, UR41, RZ, P0, !PT ;  /* 0x00000029dddd7c10 */ /* 0x000fc600087fe4ff */
[----:B------:R-:W0:Y:S01]  /*86b0*/  LDGDEPBAR ;  /* 0x00000000000079af */ /* 0x000e220000000000 */
[----:B------:R-:W-:Y:S01]  /*86c0*/  ISETP.GE.AND P0, PT, R2, R224, PT ;  /* 0x000000e00200720c */ /* 0x000fe20003f06270 */
[----:B------:R-:W-:-:S03]  /*86d0*/  VIADD R252, R124, 0x3f ;  /* 0x0000003f7cfc7836 */ /* 0x000fc60000000000 */
[----:B------:R-:W-:Y:S02]  /*86e0*/  SEL R225, RZ, 0x4, P0 ;  /* 0x00000004ffe17807 */ /* 0x000fe40000000000 */
[----:B------:R-:W-:-:S04]  /*86f0*/  ISETP.NE.U32.AND P0, PT, RZ, UR8, PT ;  /* 0x00000008ff007c0c */ /* 0x000fc8000bf05070 */
[C---:B------:R-:W-:Y:S02]  /*8700*/  ISETP.LT.OR P2, PT, R252.reuse, 0x40, P0 ;  /* 0x00000040fc00780c */ /* 0x040fe40000741670 */
[----:B------:R-:W-:-:S04]  /*8710*/  ISETP.GT.AND P1, PT, R252, 0xbf, PT ;  /* 0x000000bffc00780c */ /* 0x000fc80003f24270 */
[----:B------:R-:W-:Y:S01]  /*8720*/  SEL R225, R225, RZ, P1 ;  /* 0x000000ffe1e17207 */ /* 0x000fe20000800000 */
[----:B------:R-:W-:-:S04]  /*8730*/  DEPBAR.LE SB0, 0x2 ;  /* 0x000080800000791a */ /* 0x000fc80000000000 */
[----:B------:R-:W-:Y:S01]  /*8740*/  BAR.SYNC.DEFER_BLOCKING 0x0 ;  /* 0x0000000000007b1d */ /* 0x000fe20000010000 */
[----:B------:R-:W-:-:S05]  /*8750*/  ISETP.NE.U32.AND P3, PT, R225, RZ, PT ;  /* 0x000000ffe100720c */ /* 0x000fca0003f65070 */
[----:B-1----:R-:W-:Y:S08]  /*8760*/  @P2 BRA `(.L_x_6) ;  /* 0x0000000000d82947 */ /* 0x002ff00003800000 */
[----:B------:R-:W-:Y:S02]  /*8770*/  USHF.R.U32.HI UR8, URZ, 0x4, UR33 ;  /* 0x00000004ff087899 */ /* 0x000fe40008011621 */
[----:B------:R-:W-:Y:S02]  /*8780*/  UIADD3 UR5, UPT, UPT, UR33, 0x18000, URZ ;  /* 0x0001800021057890 */ /* 0x000fe4000fffe0ff */
[----:B------:R-:W-:Y:S02]  /*8790*/  USGXT.U32 UR8, UR8, 0xe ;  /* 0x0000000e0808789a */ /* 0x000fe40008000000 */
[----:B------:R-:W-:Y:S02]  /*87a0*/  USHF.R.U32.HI UR5, URZ, 0x4, UR5 ;  /* 0x00000004ff057899 */ /* 0x000fe40008011605 */
[----:B------:R-:W-:Y:S02]  /*87b0*/  UIADD3 UR26, UP1, UPT, UR8, 0x2, URZ ;  /* 0x00000002081a7890 */ /* 0x000fe4000ff3e0ff */
[----:B------:R-:W-:Y:S01]  /*87c0*/  USGXT.U32 UR12, UR5, 0xe ;  /* 0x0000000e050c789a */ /* 0x000fe20008000000 */
[----:B------:R-:W-:Y:S01]  /*87d0*/  UMOV UR4, URZ ;  /* 0x000000ff00047c82 */ /* 0x000fe20008000000 */
[----:B------:R-:W-:Y:S01]  /*87e0*/  UMOV UR6, URZ ;  /* 0x000000ff00067c82 */ /* 0x000fe20008000000 */
[----:B------:R-:W-:-:S02]  /*87f0*/  UIADD3.X UR27, UPT, UPT, UR4, 0x40004040, URZ, UP1, !UPT ;  /* 0x40004040041b7890 */ /* 0x000fc40008ffe4ff */
[----:B------:R-:W-:Y:S01]  /*8800*/  UIADD3 UR44, UP1, UPT, UR12, 0x2, URZ ;  /* 0x000000020c2c7890 */ /* 0x000fe2000ff3e0ff */
[----:B------:R-:W-:Y:S01]  /*8810*/  UMOV UR4, UR40 ;  /* 0x0000002800047c82 */ /* 0x000fe20008000000 */
[----:B------:R-:W-:Y:S02]  /*8820*/  UMOV UR5, URZ ;  /* 0x000000ff00057c82 */ /* 0x000fe40008000000 */
[----:B------:R-:W-:Y:S01]  /*8830*/  UIADD3.X UR45, UPT, UPT, UR6, 0x40004040, URZ, UP1, !UPT ;  /* 0x40004040062d7890 */ /* 0x000fe20008ffe4ff */
[----:B------:R-:W-:Y:S01]  /*8840*/  UMOV UR15, UR4 ;  /* 0x00000004000f7c82 */ /* 0x000fe20008000000 */
[----:B------:R-:W-:Y:S02]  /*8850*/  UIADD3.64 UR6, UPT, UPT, UR26, 0x2, URZ ;  /* 0x000000021a067897 */ /* 0x000fe4000fffe0ff */
[----:B------:R-:W-:Y:S02]  /*8860*/  UIADD3.64 UR4, UPT, UPT, UR44, 0x2, URZ ;  /* 0x000000022c047897 */ /* 0x000fe4000fffe0ff */
[----:B------:R-:W-:-:S02]  /*8870*/  UIADD3.64 UR48, UPT, UPT, UR26, 0x4, URZ ;  /* 0x000000041a307897 */ /* 0x000fc4000fffe0ff */
[----:B------:R-:W-:Y:S02]  /*8880*/  UIADD3.64 UR46, UPT, UPT, UR44, 0x4, URZ ;  /* 0x000000042c2e7897 */ /* 0x000fe4000fffe0ff */
[----:B------:R-:W-:Y:S02]  /*8890*/  UIADD3.64 UR52, UPT, UPT, UR26, 0x3fe, URZ ;  /* 0x000003fe1a347897 */ /* 0x000fe4000fffe0ff */
[----:B------:R-:W-:Y:S02]  /*88a0*/  UIADD3.64 UR50, UPT, UPT, UR44, 0x1fe, URZ ;  /* 0x000001fe2c327897 */ /* 0x000fe4000fffe0ff */
[----:B------:R-:W-:Y:S02]  /*88b0*/  UIADD3.64 UR56, UPT, UPT, UR26, 0x400, URZ ;  /* 0x000004001a387897 */ /* 0x000fe4000fffe0ff */
[----:B------:R-:W-:Y:S02]  /*88c0*/  UIADD3.64 UR54, UPT, UPT, UR44, 0x200, URZ ;  /* 0x000002002c367897 */ /* 0x000fe4000fffe0ff */
[----:B------:R-:W-:-:S02]  /*88d0*/  UIADD3.64 UR60, UPT, UPT, UR26, 0x402, URZ ;  /* 0x000004021a3c7897 */ /* 0x000fc4000fffe0ff */
[----:B------:R-:W-:Y:S01]  /*88e0*/  UIADD3.64 UR58, UPT, UPT, UR44, 0x202, URZ ;  /* 0x000002022c3a7897 */ /* 0x000fe2000fffe0ff */
[----:B------:R-:W-:Y:S01]  /*88f0*/  UMOV UR20, 0x0 ;  /* 0x0000000000147882 */ /* 0x000fe20000000000 */
[----:B------:R-:W-:Y:S01]  /*8900*/  UMOV UR21, 0x4200910 ;  /* 0x0420091000157882 */ /* 0x000fe20000000000 */
[----:B------:R-:W-:Y:S01]  /*8910*/  UIADD3.64 UR64, UPT, UPT, UR26, 0x404, URZ ;  /* 0x000004041a407897 */ /* 0x000fe2000fffe0ff */
[----:B------:R-:W-:Y:S01]  /*8920*/  UMOV UR9, 0x40004040 ;  /* 0x4000404000097882 */ /* 0x000fe20000000000 */
[----:B------:R-:W-:Y:S01]  /*8930*/  UIADD3.64 UR62, UPT, UPT, UR44, 0x204, URZ ;  /* 0x000002042c3e7897 */ /* 0x000fe2000fffe0ff */
[----:B------:R-:W-:Y:S01]  /*8940*/  UMOV UR13, 0x40004040 ;  /* 0x40004040000d7882 */ /* 0x000fe20000000000 */
[----:B------:R-:W-:Y:S01]  /*8950*/  UMOV UR22, 0x0 ;  /* 0x0000000000167882 */ /* 0x000fe20000000000 */
[----:B------:R-:W-:Y:S01]  /*8960*/  UMOV UR23, 0x4200910 ;  /* 0x0420091000177882 */ /* 0x000fe20000000000 */
[----:B------:R-:W-:Y:S01]  /*8970*/  UMOV UR18, 0x0 ;  /* 0x0000000000127882 */ /* 0x000fe20000000000 */
[----:B------:R-:W-:Y:S01]  /*8980*/  UMOV UR19, 0x4200910 ;  /* 0x0420091000137882 */ /* 0x000fe20000000000 */
[----:B------:R1:W-:Y:S01]  /*8990*/  UTCHMMA gdesc[UR12], gdesc[UR8], tmem[UR32], tmem[UR20], idesc[UR21], !UPT ;  /* 0x00ff14080c0075ea */ /* 0x0003e2000f800020 */
[----:B------:R-:W-:Y:S01]  /*89a0*/  UMOV UR28, 0x0 ;  /* 0x00000000001c7882 */ /* 0x000fe20000000000 */
[----:B------:R-:W-:Y:S01]  /*89b0*/  UMOV UR29, 0x4200910 ;  /* 0x04200910001d7882 */ /* 0x000fe20000000000 */
[----:B------:R1:W-:Y:S01]  /*89c0*/  UTCHMMA gdesc[UR44], gdesc[UR26], tmem[UR32], tmem[UR22], idesc[UR23], UPT ;  /* 0x00ff161a2c0075ea */ /* 0x0003e2000b800020 */
        /* <DEDUP_REMOVED lines=12> */
[----:B------:R1:W-:Y:S01]  /*8a90*/  UTCHMMA gdesc[UR58], gdesc[UR60], tmem[UR32], tmem[UR34], idesc[UR35], UPT ;  /* 0x00ff223c3a0075ea */ /* 0x0003e2000b800020 */
[----:B------:R1:W-:Y:S01]  /*8aa0*/  UTCHMMA gdesc[UR62], gdesc[UR64], tmem[UR32], tmem[UR38], idesc[UR39], UPT ;  /* 0x00ff26403e0075ea */ /* 0x0003e2000b800020 */
[----:B------:R1:W-:Y:S01]  /*8ab0*/  UTCBAR [UR15], URZ ;  /* 0x000000ff0f0073e9 */ /* 0x0003e200080000ff */
[----:B------:R-:W-:Y:S01]  /*8ac0*/  NOP ;  /* 0x0000000000007918 */ /* 0x000fe20000000000 */
.L_x_6:
[----:B------:R-:W-:Y:S01]  /*8ad0*/  BAR.SYNC.DEFER_BLOCKING 0x0 ;  /* 0x0000000000007b1d */ /* 0x000fe20000010000 */
[----:B------:R-:W-:Y:S01]  /*8ae0*/  LOP3.LUT R225, R2, 0x2, RZ, 0xfc, !PT ;  /* 0x0000000202e17812 */ /* 0x000fe200078efcff */
[----:B-1----:R-:W-:Y:S01]  /*8af0*/  USHF.R.S32.HI UR12, URZ, 0x1f, UR14 ;  /* 0x0000001fff0c7899 */ /* 0x002fe2000801140e */
[----:B------:R-:W-:Y:S01]  /*8b00*/  IADD3 R126, P4, PT, R126, UR69, RZ ;  /* 0x000000457e7e7c10 */ /* 0x000fe2000ff9e0ff */
[----:B------:R-:W-:Y:S01]  /*8b10*/  USHF.L.U32 UR71, UR14, 0x2, URZ ;  /* 0x000000020e477899 */ /* 0x000fe200080006ff */
[----:B------:R-:W-:Y:S01]  /*8b20*/  ISETP.GE.AND P2, PT, R225, R224, PT ;  /* 0x000000e0e100720c */ /* 0x000fe20003f46270 */
[----:B------:R-:W-:Y:S01]  /*8b30*/  USHF.L.U64.HI UR72, UR14, 0x2, UR12 ;  /* 0x000000020e487899 */ /* 0x000fe2000801020c */
[----:B------:R-:W-:Y:S01]  /*8b40*/  LOP3.LUT R225, R2, 0x22, RZ, 0xfc, !PT ;  /* 0x0000002202e17812 */ /* 0x000fe200078efcff */
[----:B------:R-:W-:Y:S01]  /*8b50*/  UMOV UR7, URZ ;  /* 0x000000ff00077c82 */ /* 0x000fe20008000000 */
[----:B------:R-:W-:Y:S02]  /*8b60*/  IADD3.X R127, PT, PT, R127, UR41, RZ, P4, !PT ;  /* 0x000000297f7f7c10 */ /* 0x000fe4000a7fe4ff */
[----:B------:R-:W-:-:S02]  /*8b70*/  IADD3 R122, P4, PT, R122, UR69, RZ ;  /* 0x000000457a7a7c10 */ /* 0x000fc4000ff9e0ff */
[----:B------:R-:W-:Y:S02]  /*8b80*/  IADD3 R110, P5, PT, R110, UR69, RZ ;  /* 0x000000456e6e7c10 */ /* 0x000fe4000ffbe0ff */
[----:B------:R-:W-:Y:S02]  /*8b90*/  IADD3.X R123, PT, PT, R123, UR41, RZ, P4, !PT ;  /* 0x000000297b7b7c10 */ /* 0x000fe4000a7fe4ff */
[----:B------:R-:W-:Y:S02]  /*8ba0*/  IADD3.X R111, PT, PT, R111, UR41, RZ, P5, !PT ;  /* 0x000000296f6f7c10 */ /* 0x000fe4000affe4ff */
[----:B------:R-:W-:-:S04]  /*8bb0*/  IADD3 R106, P5, PT, R106, UR69, RZ ;  /* 0x000000456a6a7c10 */ /* 0x000fc8000ffbe0ff */
[----:B------:R-:W-:Y:S01]  /*8bc0*/  IADD3.X R107, PT, PT, R107, UR41, RZ, P5, !PT ;  /* 0x000000296b6b7c10 */ /* 0x000fe2000affe4ff */
[----:B------:R-:W-:Y:S01]  /*8bd0*/  @!PT LDS RZ, [RZ] ;  /* 0x00000000fffff984 */ /* 0x000fe20000000800 */
[----:B------:R-:W-:Y:S01]  /*8be0*/  @!PT LDS RZ, [RZ] ;  /* 0x00000000fffff984 */ /* 0x000fe20000000800 */
[----:B------:R-:W-:Y:S01]  /*8bf0*/  @!PT LDS RZ, [RZ] ;  /* 0x00000000fffff984 */ /* 0x000fe20000000800 */
[----:B------:R1:W-:Y:S01]  /*8c00*/  LDGSTS.E [R29+0x20000], desc[UR42][R220.64], P3 ;  /* 0x20000000dc1d7fae */ /* 0x0003e200099a102a */
[----:B------:R-:W-:Y:S02]  /*8c10*/  IADD3 R156, P3, PT, R156, UR69, RZ ;  /* 0x000000459c9c7c10 */ /* 0x000fe4000ff7e0ff */
[----:B------:R-:W-:Y:S02]  /*8c20*/  IADD3 R102, P5, PT, R102, UR69, RZ ;  /* 0x0000004566667c10 */ /* 0x000fe4000ffbe0ff */
[----:B------:R-:W-:Y:S02]  /*8c30*/  IADD3.X R157, PT, PT, R157, UR41, RZ, P3, !PT ;  /* 0x000000299d9d7c10 */ /* 0x000fe40009ffe4ff */
[----:B------:R-:W-:Y:S02]  /*8c40*/  ISETP.GE.AND P3, PT, R225, R224, PT ;  /* 0x000000e0e100720c */ /* 0x000fe40003f66270 */
[----:B------:R-:W-:-:S02]  /*8c50*/  LOP3.LUT R225, R2, 0x6, RZ, 0xfc, !PT ;  /* 0x0000000602e17812 */ /* 0x000fc400078efcff */
[----:B------:R-:W-:Y:S02]  /*8c60*/  IADD3.X R103, PT, PT, R103, UR41, RZ, P5, !PT ;  /* 0x0000002967677c10 */ /* 0x000fe4000affe4ff */
[----:B-1----:R-:W-:Y:S02]  /*8c70*/  SEL R220, RZ, 0x4, P2 ;  /* 0x00000004ffdc7807 */ /* 0x002fe40001000000 */
[----:B------:R-:W-:Y:S02]  /*8c80*/  LOP3.LUT R221, R2, 0x20, RZ, 0xfc, !PT ;  /* 0x0000002002dd7812 */ /* 0x000fe400078efcff */
[----:B------:R-:W-:Y:S02]  /*8c90*/  SEL R220, R220, RZ, P1 ;  /* 0x000000ffdcdc7207 */ /* 0x000fe40000800000 */
[----:B------:R-:W-:Y:S02]  /*8ca0*/  IADD3 R62, P5, PT, R62, UR71, RZ ;  /* 0x000000473e3e7c10 */ /* 0x000fe4000ffbe0ff */
[----:B------:R-:W-:-:S02]  /*8cb0*/  ISETP.NE.U32.AND P2, PT, R220, RZ, PT ;  /* 0x000000ffdc00720c */ /* 0x000fc40003f45070 */
[----:B------:R-:W-:Y:S02]  /*8cc0*/  IADD3.X R63, PT, PT, R63, UR72, RZ, P5, !PT ;  /* 0x000000483f3f7c10 */ /* 0x000fe4000affe4ff */
[----:B------:R-:W-:-:S09]  /*8cd0*/  LOP3.LUT R220, R2, 0x1a, RZ, 0xfc, !PT ;  /* 0x0000001a02dc7812 */ /* 0x000fd200078efcff */
[----:B------:R1:W-:Y:S01]  /*8ce0*/  LDGSTS.E [R29+0x20008], desc[UR42][R156.64], P2 ;  /* 0x200080009c1d7fae */ /* 0x0003e200091a102a */
[----:B------:R-:W-:Y:S02]  /*8cf0*/  ISETP.GE.AND P2, PT, R221, R224, PT ;  /* 0x000000e0dd00720c */ /* 0x000fe40003f46270 */
[----:B------:R-:W-:Y:S02]  /*8d00*/  LOP3.LUT R221, R2, 0x4, RZ, 0xfc, !PT ;  /* 0x0000000402dd7812 */ /* 0x000fe400078efcff */
[----:B-1----:R-:W-:Y:S02]  /*8d10*/  SEL R157, RZ, 0x4, P2 ;  /* 0x00000004ff9d7807 */ /* 0x002fe40001000000 */
[----:B------:R-:W-:Y:S02]  /*8d20*/  SEL R156, RZ, 0x4, P3 ;  /* 0x00000004ff9c7807 */ /* 0x000fe40001800000 */
[----:B------:R-:W-:Y:S02]  /*8d30*/  SEL R157, R157, RZ, P1 ;  /* 0x000000ff9d9d7207 */ /* 0x000fe40000800000 */
[----:B------:R-:W-:-:S02]  /*8d40*/  SEL R156, R156, RZ, P1 ;  /* 0x000000ff9c9c7207 */ /* 0x000fc40000800000 */
[----:B------:R-:W-:Y:S02]  /*8d50*/  ISETP.NE.U32.AND P2, PT, R157, RZ, PT ;  /* 0x000000ff9d00720c */ /* 0x000fe40003f45070 */
[----:B------:R-:W-:-:S11]  /*8d60*/  ISETP.NE.U32.AND P3, PT, R156, RZ, PT ;  /* 0x000000ff9c00720c */ /* 0x000fd60003f65070 */
[----:B------:R-:W-:Y:S01]  /*8d70*/  LDGSTS.E [R29+0x22000], desc[UR42][R126.64], P2 ;  /* 0x220000007e1d7fae */ /* 0x000fe200091a102a */
[-C--:B------:R-:W-:Y:S02]  /*8d80*/  ISETP.GE.AND P2, PT, R221, R224.reuse, PT ;  /* 0x000000e0dd00720c */ /* 0x080fe40003f46270 */
[C---:B------:R-:W-:Y:S01]  /*8d90*/  LOP3.LUT R221, R2.reuse, 0x24, RZ, 0xfc, !PT ;  /* 0x0000002402dd7812 */ /* 0x040fe200078efcff */
[----:B------:R1:W-:Y:S01]  /*8da0*/  LDGSTS.E [R29+0x22008], desc[UR42][R122.64], P3 ;  /* 0x220080007a1d7fae */ /* 0x0003e200099a102a */
[----:B------:R-:W-:Y:S02]  /*8db0*/  ISETP.GE.AND P3, PT, R225, R224, PT ;  /* 0x000000e0e100720c */ /* 0x000fe40003f66270 */
[----:B------:R-:W-:Y:S02]  /*8dc0*/  LOP3.LUT R225, R2, 0x26, RZ, 0xfc, !PT ;  /* 0x0000002602e17812 */ /* 0x000fe400078efcff */
[----:B-1----:R-:W-:Y:S02]  /*8dd0*/  SEL R122, RZ, 0x4, P2 ;  /* 0x00000004ff7a7807 */ /* 0x002fe40001000000 */
[----:B------:R-:W-:-:S02]  /*8de0*/  SEL R29, RZ, 0x4, P3 ;  /* 0x00000004ff1d7807 */ /* 0x000fc40001800000 */
[----:B------:R-:W-:Y:S02]  /*8df0*/  SEL R122, R122, RZ, P1 ;  /* 0x000000ff7a7a7207 */ /* 0x000fe40000800000 */
[----:B------:R-:W-:Y:S02]  /*8e00*/  SEL R29, R29, RZ, P1 ;  /* 0x000000ff1d1d7207 */ /* 0x000fe40000800000 */
[----:B------:R-:W-:Y:S02]  /*8e10*/  ISETP.NE.U32.AND P2, PT, R122, RZ, PT ;  /* 0x000000ff7a00720c */ /* 0x000fe40003f45070 */
[----:B------:R-:W-:Y:S02]  /*8e20*/  IADD3 R122, P4, PT, R154, UR69, RZ ;  /* 0x000000459a7a7c10 */ /* 0x000fe4000ff9e0ff */
[----:B------:R-:W-:Y:S02]  /*8e30*/  ISETP.NE.U32.AND P3, PT, R29, RZ, PT ;  /* 0x000000ff1d00720c */ /* 0x000fe40003f65070 */
[----:B------:R-:W-:-:S02]  /*8e40*/  IADD3.X R123, PT, PT, R155, UR41, RZ, P4, !PT ;  /* 0x000000299b7b7c10 */ /* 0x000fc4000a7fe4ff */
[----:B------:R-:W-:-:S04]  /*8e50*/  IADD3 R126, P4, PT, R152, UR69, RZ ;  /* 0x00000045987e7c10 */ /* 0x000fc8000ff9e0ff */
[----:B------:R-:W-:Y:S01]  /*8e60*/  IADD3.X R127, PT, PT, R153, UR41, RZ, P4, !PT ;  /* 0x00000029997f7c10 */ /* 0x000fe2000a7fe4ff */
[----:B------:R1:W-:Y:S01]  /*8e70*/  LDGSTS.E [R18+0x20000], desc[UR42][R122.64], P2 ;  /* 0x200000007a127fae */ /* 0x0003e200091a102a */
[-C--:B------:R-:W-:Y:S02]  /*8e80*/  ISETP.GE.AND P2, PT, R221, R224.reuse, PT ;  /* 0x000000e0dd00720c */ /* 0x080fe40003f46270 */
[----:B------:R-:W-:Y:S01]  /*8e90*/  IADD3 R120, P4, PT, R120, UR69, RZ ;  /* 0x0000004578787c10 */ /* 0x000fe2000ff9e0ff */
[----:B------:R-:W-:Y:S01]  /*8ea0*/  LDGSTS.E [R18+0x20008], desc[UR42][R126.64], P3 ;  /* 0x200080007e127fae */ /* 0x000fe200099a102a */
[----:B------:R-:W-:Y:S02]  /*8eb0*/  ISETP.GE.AND P3, PT, R225, R224, PT ;  /* 0x000000e0e100720c */ /* 0x000fe40003f66270 */
[----:B------:R-:W-:Y:S02]  /*8ec0*/  IADD3.X R121, PT, PT, R121, UR41, RZ, P4, !PT ;  /* 0x0000002979797c10 */ /* 0x000fe4000a7fe4ff */
[----:B------:R-:W-:-:S02]  /*8ed0*/  SEL R29, RZ, 0x4, P3 ;  /* 0x00000004ff1d7807 */ /* 0x000fc40001800000 */
[----:B------:R-:W-:Y:S02]  /*8ee0*/  LOP3.LUT R221, R2, 0x8, RZ, 0xfc, !PT ;  /* 0x0000000802dd7812 */ /* 0x000fe400078efcff */
[----:B-1----:R-:W-:Y:S02]  /*8ef0*/  SEL R122, RZ, 0x4, P2 ;  /* 0x00000004ff7a7807 */ /* 0x002fe40001000000 */
[----:B------:R-:W-:Y:S02]  /*8f00*/  SEL R29, R29, RZ, P1 ;  /* 0x000000ff1d1d7207 */ /* 0x000fe40000800000 */
[----:B------:R-:W-:Y:S02]  /*8f10*/  SEL R122, R122, RZ, P1 ;  /* 0x000000ff7a7a7207 */ /* 0x000fe40000800000 */
[----:B------:R-:W-:Y:S02]  /*8f20*/  ISETP.NE.U32.AND P3, PT, R29, RZ, PT ;  /* 0x000000ff1d00720c */ /* 0x000fe40003f65070 */
[----:B------:R-:W-:-:S02]  /*8f30*/  ISETP.NE.U32.AND P2, PT, R122, RZ, PT ;  /* 0x000000ff7a00720c */ /* 0x000fc40003f45070 */
[----:B------:R-:W-:Y:S02]  /*8f40*/  IADD3 R118, P4, PT, R118, UR69, RZ ;  /* 0x0000004576767c10 */ /* 0x000fe4000ff9e0ff */
[----:B------:R-:W-:Y:S02]  /*8f50*/  LOP3.LUT R225, R2, 0xa, RZ, 0xfc, !PT ;  /* 0x0000000a02e17812 */ /* 0x000fe400078efcff */
[----:B------:R-:W-:-:S07]  /*8f60*/  IADD3.X R119, PT, PT, R119, UR41, RZ, P4, !PT ;  /* 0x0000002977777c10 */ /* 0x000fce000a7fe4ff */
[----:B------:R-:W-:Y:S01]  /*8f70*/  LDGSTS.E [R18+0x22000], desc[UR42][R120.64], P2 ;  /* 0x2200000078127fae */ /* 0x000fe200091a102a */
[-C--:B------:R-:W-:Y:S02]  /*8f80*/  ISETP.GE.AND P2, PT, R221, R224.reuse, PT ;  /* 0x000000e0dd00720c */ /* 0x080fe40003f46270 */
[C---:B------:R-:W-:Y:S01]  /*8f90*/  LOP3.LUT R221, R2.reuse, 0xc, RZ, 0xfc, !PT ;  /* 0x0000000c02dd7812 */ /* 0x040fe200078efcff */
[----:B------:R1:W-:Y:S01]  /*8fa0*/  LDGSTS.E [R18+0x22008], desc[UR42][R118.64], P3 ;  /* 0x2200800076127fae */ /* 0x0003e200099a102a */
[----:B------:R-:W-:Y:S02]  /*8fb0*/  SEL R29, RZ, 0x4, P2 ;  /* 0x00000004ff1d7807 */ /* 0x000fe40001000000 */
[----:B------:R-:W-:Y:S02]  /*8fc0*/  ISETP.GE.AND P3, PT, R225, R224, PT ;  /* 0x000000e0e100720c */ /* 0x000fe40003f66270 */
[----:B------:R-:W-:Y:S02]  /*8fd0*/  SEL R29, R29, RZ, P1 ;  /* 0x000000ff1d1d7207 */ /* 0x000fe40000800000 */
[----:B------:R-:W-:-:S02]  /*8fe0*/  LOP3.LUT R225, R2, 0x28, RZ, 0xfc, !PT ;  /* 0x0000002802e17812 */ /* 0x000fc400078efcff */
[----:B------:R-:W-:Y:S02]  /*8ff0*/  ISETP.NE.U32.AND P2, PT, R29, RZ, PT ;  /* 0x000000ff1d00720c */ /* 0x000fe40003f45070 */
[----:B-1----:R-:W-:Y:S02]  /*9000*/  SEL R18, RZ, 0x4, P3 ;  /* 0x00000004ff127807 */ /* 0x002fe40001800000 */
[----:B------:R-:W-:Y:S02]  /*9010*/  IADD3 R118, P4, PT, R150, UR69, RZ ;  /* 0x0000004596767c10 */ /* 0x000fe4000ff9e0ff */
[----:B------:R-:W-:Y:S02]  /*9020*/  SEL R18, R18, RZ, P1 ;  /* 0x000000ff12127207 */ /* 0x000fe40000800000 */
[----:B------:R-:W-:Y:S02]  /*9030*/  IADD3.X R119, PT, PT, R151, UR41, RZ, P4, !PT ;  /* 0x0000002997777c10 */ /* 0x000fe4000a7fe4ff */
[----:B------:R-:W-:-:S02]  /*9040*/  ISETP.NE.U32.AND P3, PT, R18, RZ, PT ;  /* 0x000000ff1200720c */ /* 0x000fc40003f65070 */
[----:B------:R-:W-:Y:S01]  /*9050*/  IADD3 R120, P4, PT, R148, UR69, RZ ;  /* 0x0000004594787c10 */ /* 0x000fe2000ff9e0ff */
[----:B------:R-:W-:Y:S01]  /*9060*/  LDGSTS.E [R19+0x20000], desc[UR42][R118.64], P2 ;  /* 0x2000000076137fae */ /* 0x000fe200091a102a */
[-C--:B------:R-:W-:Y:S02]  /*9070*/  ISETP.GE.AND P2, PT, R225, R224.reuse, PT ;  /* 0x000000e0e100720c */ /* 0x080fe40003f46270 */
[----:B------:R-:W-:Y:S02]  /*9080*/  IADD3.X R121, PT, PT, R149, UR41, RZ, P4, !PT ;  /* 0x0000002995797c10 */ /* 0x000fe4000a7fe4ff */
[----:B------:R-:W-:Y:S02]  /*9090*/  SEL R18, RZ, 0x4, P2 ;  /* 0x00000004ff127807 */ /* 0x000fe40001000000 */
[----:B------:R-:W-:Y:S02]  /*90a0*/  LOP3.LUT R225, R2, 0x2a, RZ, 0xfc, !PT ;  /* 0x0000002a02e17812 */ /* 0x000fe400078efcff */
[----:B------:R-:W-:Y:S01]  /*90b0*/  SEL R18, R18, RZ, P1 ;  /* 0x000000ff12127207 */ /* 0x000fe20000800000 */
[----:B------:R-:W-:Y:S01]  /*90c0*/  LDGSTS.E [R19+0x20008], desc[UR42][R120.64], P3 ;  /* 0x2000800078137fae */ /* 0x000fe200099a102a */
[----:B------:R-:W-:-:S02]  /*90d0*/  ISETP.GE.AND P2, PT, R225, R224, PT ;  /* 0x000000e0e100720c */ /* 0x000fc40003f46270 */
[----:B------:R-:W-:Y:S02]  /*90e0*/  ISETP.NE.U32.AND P3, PT, R18, RZ, PT ;  /* 0x000000ff1200720c */ /* 0x000fe40003f65070 */
[----:B------:R-:W-:Y:S02]  /*90f0*/  SEL R18, RZ, 0x4, P2 ;  /* 0x00000004ff127807 */ /* 0x000fe40001000000 */
[----:B------:R-:W-:Y:S02]  /*9100*/  IADD3 R116, P4, PT, R116, UR69, RZ ;  /* 0x0000004574747c10 */ /* 0x000fe4000ff9e0ff */
[----:B------:R-:W-:Y:S02]  /*9110*/  SEL R18, R18, RZ, P1 ;  /* 0x000000ff12127207 */ /* 0x000fe40000800000 */
[----:B------:R-:W-:Y:S02]  /*9120*/  IADD3.X R117, PT, PT, R117, UR41, RZ, P4, !PT ;  /* 0x0000002975757c10 */ /* 0x000fe4000a7fe4ff */
[----:B------:R-:W-:-:S02]  /*9130*/  ISETP.NE.U32.AND P2, PT, R18, RZ, PT ;  /* 0x000000ff1200720c */ /* 0x000fc40003f45070 */
[----:B------:R-:W-:Y:S01]  /*9140*/  IADD3 R68, P4, PT, R68, UR71, RZ ;  /* 0x0000004744447c10 */ /* 0x000fe2000ff9e0ff */
[----:B------:R-:W-:Y:S01]  /*9150*/  LDGSTS.E [R19+0x22000], desc[UR42][R116.64], P3 ;  /* 0x2200000074137fae */ /* 0x000fe200099a102a */
[----:B------:R-:W-:Y:S02]  /*9160*/  IADD3 R114, P3, PT, R114, UR69, RZ ;  /* 0x0000004572727c10 */ /* 0x000fe4000ff7e0ff */
[----:B------:R-:W-:Y:S02]  /*9170*/  IADD3.X R69, PT, PT, R69, UR72, RZ, P4, !PT ;  /* 0x0000004845457c10 */ /* 0x000fe4000a7fe4ff */
[----:B------:R-:W-:Y:S02]  /*9180*/  IADD3.X R115, PT, PT, R115, UR41, RZ, P3, !PT ;  /* 0x0000002973737c10 */ /* 0x000fe40009ffe4ff */
[----:B------:R-:W-:Y:S02]  /*9190*/  IADD3 R84, P3, PT, R84, UR71, RZ ;  /* 0x0000004754547c10 */ /* 0x000fe4000ff7e0ff */
[----:B------:R-:W-:Y:S01]  /*91a0*/  IADD3 R36, P4, PT, R36, UR71, RZ ;  /* 0x0000004724247c10 */ /* 0x000fe2000ff9e0ff */
[----:B------:R1:W-:Y:S01]  /*91b0*/  LDGSTS.E [R19+0x22008], desc[UR42][R114.64], P2 ;  /* 0x2200800072137fae */ /* 0x0003e200091a102a */
[----:B------:R-:W-:-:S02]  /*91c0*/  IADD3 R18, P2, PT, R92, UR71, RZ ;  /* 0x000000475c127c10 */ /* 0x000fc4000ff5e0ff */
[----:B------:R-:W-:Y:S02]  /*91d0*/  IADD3.X R85, PT, PT, R85, UR72, RZ, P3, !PT ;  /* 0x0000004855557c10 */ /* 0x000fe40009ffe4ff */
[----:B------:R-:W-:Y:S02]  /*91e0*/  IADD3 R60, P3, PT, R60, UR71, RZ ;  /* 0x000000473c3c7c10 */ /* 0x000fe4000ff7e0ff */
[----:B------:R-:W-:Y:S02]  /*91f0*/  IADD3.X R37, PT, PT, R37, UR72, RZ, P4, !PT ;  /* 0x0000004825257c10 */ /* 0x000fe4000a7fe4ff */
[----:B------:R-:W-:Y:S02]  /*9200*/  IADD3.X R61, PT, PT, R61, UR72, RZ, P3, !PT ;  /* 0x000000483d3d7c10 */ /* 0x000fe40009ffe4ff */
[----:B------:R-:W-:Y:S02]  /*9210*/  IADD3 R44, P3, PT, R44, UR71, RZ ;  /* 0x000000472c2c7c10 */ /* 0x000fe4000ff7e0ff */
[----:B-1----:R-:W-:-:S02]  /*9220*/  IADD3.X R19, PT, PT, R93, UR72, RZ, P2, !PT ;  /* 0x000000485d137c10 */ /* 0x002fc400097fe4ff */
[----:B------:R-:W-:Y:S02]  /*9230*/  IADD3 R76, P2, PT, R76, UR71, RZ ;  /* 0x000000474c4c7c10 */ /* 0x000fe4000ff5e0ff */
[----:B------:R-:W-:Y:S02]  /*9240*/  IADD3.X R45, PT, PT, R45, UR72, RZ, P3, !PT ;  /* 0x000000482d2d7c10 */ /* 0x000fe40009ffe4ff */
[----:B------:R-:W-:Y:S02]  /*9250*/  IADD3.X R77, PT, PT, R77, UR72, RZ, P2, !PT ;  /* 0x000000484d4d7c10 */ /* 0x000fe400097fe4ff */
[----:B------:R-:W-:Y:S02]  /*9260*/  IADD3 R52, P2, PT, R52, UR71, RZ ;  /* 0x0000004734347c10 */ /* 0x000fe4000ff5e0ff */
[----:B------:R-:W-:Y:S02]  /*9270*/  IADD3 R82, P3, PT, R82, UR71, RZ ;  /* 0x0000004752527c10 */ /* 0x000fe4000ff7e0ff */
[----:B------:R-:W-:-:S02]  /*9280*/  IADD3.X R53, PT, PT, R53, UR72, RZ, P2, !PT ;  /* 0x0000004835357c10 */ /* 0x000fc400097fe4ff */
        /* <DEDUP_REMOVED lines=14> */
[----:B------:R-:W-:Y:S02]  /*9370*/  IADD3 R80, P3, PT, R80, UR71, RZ ;  /* 0x0000004750507c10 */ /* 0x000fe4000ff7e0ff */
[----:B------:R-:W-:Y:S02]  /*9380*/  IADD3.X R73, PT, PT, R73, UR72, RZ, P2, !PT ;  /* 0x0000004849497c10 */ /* 0x000fe400097fe4ff */
[----:B------:R-:W-:Y:S02]  /*9390*/  IADD3 R48, P2, PT, R48, UR71, RZ ;  /* 0x0000004730307c10 */ /* 0x000fe4000ff5e0ff */
[----:B------:R-:W-:-:S02]  /*93a0*/  IADD3.X R81, PT, PT, R81, UR72, RZ, P3, !PT ;  /* 0x0000004851517c10 */ /* 0x000fc40009ffe4ff */
[----:B------:R-:W-:Y:S02]  /*93b0*/  IADD3 R56, P3, PT, R56, UR71, RZ ;  /* 0x0000004738387c10 */ /* 0x000fe4000ff7e0ff */
[----:B------:R-:W-:Y:S02]  /*93c0*/  IADD3.X R49, PT, PT, R49, UR72, RZ, P2, !PT ;  /* 0x0000004831317c10 */ /* 0x000fe400097fe4ff */
[----:B------:R-:W-:Y:S02]  /*93d0*/  IADD3 R86, P2, PT, R86, UR71, RZ ;  /* 0x0000004756567c10 */ /* 0x000fe4000ff5e0ff */
[----:B------:R-:W-:Y:S02]  /*93e0*/  IADD3.X R57, PT, PT, R57, UR72, RZ, P3, !PT ;  /* 0x0000004839397c10 */ /* 0x000fe40009ffe4ff */
[----:B------:R-:W-:Y:S02]  /*93f0*/  IADD3 R40, P3, PT, R40, UR71, RZ ;  /* 0x0000004728287c10 */ /* 0x000fe4000ff7e0ff */
[----:B------:R-:W-:-:S02]  /*9400*/  IADD3 R66, P4, PT, R66, UR71, RZ ;  /* 0x0000004742427c10 */ /* 0x000fc4000ff9e0ff */
[----:B------:R-:W-:Y:S02]  /*9410*/  IADD3.X R87, PT, PT, R87, UR72, RZ, P2, !PT ;  /* 0x0000004857577c10 */ /* 0x000fe400097fe4ff */
[----:B------:R-:W-:Y:S02]  /*9420*/  IADD3 R70, P2, PT, R70, UR71, RZ ;  /* 0x0000004746467c10 */ /* 0x000fe4000ff5e0ff */
[----:B------:R-:W-:Y:S02]  /*9430*/  IADD3.X R41, PT, PT, R41, UR72, RZ, P3, !PT ;  /* 0x0000004829297c10 */ /* 0x000fe40009ffe4ff */
        /* <DEDUP_REMOVED lines=18> */
[----:B------:R-:W-:Y:S01]  /*9560*/  IADD3.X R33, PT, PT, R33, UR72, RZ, P4, !PT ;  /* 0x0000004821217c10 */ /* 0x000fe2000a7fe4ff */
[----:B------:R-:W1:Y:S01]  /*9570*/  S2R R197, SR_TID.X ;  /* 0x0000000000c57919 */ /* 0x000e620000002100 */
        /* <DEDUP_REMOVED lines=25> */
[----:B------:R-:W-:-:S02]  /*9710*/  IADD3.X R187, PT, PT, R201, UR72, RZ, P2, !PT ;  /* 0x00000048c9bb7c10 */ /* 0x000fc400097fe4ff */
[----:B------:R-:W-:Y:S02]  /*9720*/  IADD3 R176, P2, PT, R176, UR71, RZ ;  /* 0x00000047b0b07c10 */ /* 0x000fe4000ff5e0ff */
[----:B------:R-:W-:Y:S02]  /*9730*/  IADD3.X R181, PT, PT, R209, UR72, RZ, P3, !PT ;  /* 0x00000048d1b57c10 */ /* 0x000fe40009ffe4ff */
[----:B------:R-:W-:Y:S02]  /*9740*/  IADD3 R162, P4, PT, R162, UR71, RZ ;  /* 0x00000047a2a27c10 */ /* 0x000fe4000ff9e0ff */
[----:B------:R-:W-:Y:S02]  /*9750*/  IADD3 R188, P3, PT, R192, UR71, RZ ;  /* 0x00000047c0bc7c10 */ /* 0x000fe4000ff7e0ff */
[----:B------:R-:W-:Y:S02]  /*9760*/  IADD3.X R177, PT, PT, R177, UR72, RZ, P2, !PT ;  /* 0x00000048b1b17c10 */ /* 0x000fe400097fe4ff */
[----:B------:R-:W-:-:S02]  /*9770*/  IADD3 R146, P2, PT, R146, UR69, RZ ;  /* 0x0000004592927c10 */ /* 0x000fc4000ff5e0ff */
[----:B------:R-:W-:Y:S02]  /*9780*/  IADD3.X R163, PT, PT, R163, UR72, RZ, P4, !PT ;  /* 0x00000048a3a37c10 */ /* 0x000fe4000a7fe4ff */
        /* <DEDUP_REMOVED lines=28> */
[----:B------:R-:W-:-:S02]  /*9950*/  ISETP.GE.AND P2, PT, R221, R224, PT ;  /* 0x000000e0dd00720c */ /* 0x000fc40003f46270 */
[----:B------:R-:W-:Y:S02]  /*9960*/  LOP3.LUT R221, R2, 0xe, RZ, 0xfc, !PT ;  /* 0x0000000e02dd7812 */ /* 0x000fe400078efcff */
[----:B------:R-:W-:Y:S02]  /*9970*/  IADD3.X R105, PT, PT, R105, UR41, RZ, P4, !PT ;  /* 0x0000002969697c10 */ /* 0x000fe4000a7fe4ff */
[----:B------:R-:W-:Y:S02]  /*9980*/  IADD3.X R133, PT, PT, R133, UR41, RZ, P3, !PT ;  /* 0x0000002985857c10 */ /* 0x000fe40009ffe4ff */
[----:B------:R-:W-:Y:S02]  /*9990*/  IADD3 R98, P4, PT, R98, UR69, RZ ;  /* 0x0000004562627c10 */ /* 0x000fe4000ff9e0ff */
[----:B------:R-:W-:Y:S02]  /*99a0*/  IADD3 R130, P3, PT, R130, UR69, RZ ;  /* 0x0000004582827c10 */ /* 0x000fe4000ff7e0ff */
[----:B------:R-:W-:-:S02]  /*99b0*/  SEL R29, RZ, 0x4, P2 ;  /* 0x00000004ff1d7807 */ /* 0x000fc40001000000 */
[----:B------:R-:W-:Y:S02]  /*99c0*/  ISETP.GE.AND P2, PT, R221, R224, PT ;  /* 0x000000e0dd00720c */ /* 0x000fe40003f46270 */
[----:B------:R-:W-:Y:S02]  /*99d0*/  LOP3.LUT R213, R2, 0x2c, RZ, 0xfc, !PT ;  /* 0x0000002c02d57812 */ /* 0x000fe400078efcff */
[----:B------:R-:W-:Y:S02]  /*99e0*/  IADD3.X R99, PT, PT, R99, UR41, RZ, P4, !PT ;  /* 0x0000002963637c10 */ /* 0x000fe4000a7fe4ff */
[----:B------:R-:W-:Y:S02]  /*99f0*/  IADD3.X R131, PT, PT, R131, UR41, RZ, P3, !PT ;  /* 0x0000002983837c10 */ /* 0x000fe40009ffe4ff */
[----:B------:R-:W-:Y:S02]  /*9a00*/  IADD3 R128, P3, PT, R128, UR69, RZ ;  /* 0x0000004580807c10 */ /* 0x000fe4000ff7e0ff */
[----:B------:R-:W-:-:S02]  /*9a10*/  IADD3 R96, P4, PT, R96, UR69, RZ ;  /* 0x0000004560607c10 */ /* 0x000fc4000ff9e0ff */
[----:B------:R-:W-:Y:S02]  /*9a20*/  SEL R29, R29, RZ, P1 ;  /* 0x000000ff1d1d7207 */ /* 0x000fe40000800000 */
[----:B------:R-:W-:Y:S02]  /*9a30*/  SEL R192, RZ, 0x4, P2 ;  /* 0x00000004ffc07807 */ /* 0x000fe40001000000 */
[----:B------:R-:W-:Y:S02]  /*9a40*/  ISETP.GE.AND P2, PT, R213, R224, PT ;  /* 0x000000e0d500720c */ /* 0x000fe40003f46270 */
[----:B------:R-:W-:Y:S02]  /*9a50*/  IADD3.X R129, PT, PT, R129, UR41, RZ, P3, !PT ;  /* 0x0000002981817c10 */ /* 0x000fe40009ffe4ff */
[----:B------:R-:W-:Y:S02]  /*9a60*/  IADD3.X R97, PT, PT, R97, UR41, RZ, P4, !PT ;  /* 0x0000002961617c10 */ /* 0x000fe4000a7fe4ff */
[----:B------:R-:W-:-:S02]  /*9a70*/  ISETP.NE.U32.AND P3, PT, R29, RZ, PT ;  /* 0x000000ff1d00720c */ /* 0x000fc40003f65070 */
[----:B------:R-:W-:Y:S02]  /*9a80*/  LOP3.LUT R212, R2, 0x2e, RZ, 0xfc, !PT ;  /* 0x0000002e02d47812 */ /* 0x000fe400078efcff */
[----:B------:R-:W-:Y:S02]  /*9a90*/  IADD3 R94, P4, PT, R94, UR69, RZ ;  /* 0x000000455e5e7c10 */ /* 0x000fe4000ff9e0ff */
[----:B------:R-:W-:Y:S02]  /*9aa0*/  SEL R192, R192, RZ, P1 ;  /* 0x000000ffc0c07207 */ /* 0x000fe40000800000 */
[----:B------:R-:W-:Y:S02]  /*9ab0*/  SEL R29, RZ, 0x4, P2 ;  /* 0x00000004ff1d7807 */ /* 0x000fe40001000000 */
[----:B------:R-:W-:Y:S02]  /*9ac0*/  ISETP.GE.AND P2, PT, R212, R224, PT ;  /* 0x000000e0d400720c */ /* 0x000fe40003f46270 */
[----:B------:R-:W-:Y:S01]  /*9ad0*/  IADD3.X R95, PT, PT, R95, UR41, RZ, P4, !PT ;  /* 0x000000295f5f7c10 */ /* 0x000fe2000a7fe4ff */
[----:B------:R-:W-:Y:S01]  /*9ae0*/  LDGSTS.E [R20+0x20000], desc[UR42][R146.64], P3 ;  /* 0x2000000092147fae */ /* 0x000fe200099a102a */
[----:B------:R-:W-:-:S02]  /*9af0*/  ISETP.NE.U32.AND P4, PT, R192, RZ, PT ;  /* 0x000000ffc000720c */ /* 0x000fc40003f85070 */
[----:B------:R-:W-:Y:S02]  /*9b00*/  SEL R29, R29, RZ, P1 ;  /* 0x000000ff1d1d7207 */ /* 0x000fe40000800000 */
[----:B------:R-:W-:Y:S02]  /*9b10*/  SEL R192, RZ, 0x4, P2 ;  /* 0x00000004ffc07807 */ /* 0x000fe40001000000 */
[----:B------:R-:W-:Y:S02]  /*9b20*/  ISETP.NE.U32.AND P2, PT, R29, RZ, PT ;  /* 0x000000ff1d00720c */ /* 0x000fe40003f45070 */
[----:B------:R-:W-:Y:S02]  /*9b30*/  LOP3.LUT R221, R2, 0x10, RZ, 0xfc, !PT ;  /* 0x0000001002dd7812 */ /* 0x000fe400078efcff */
[----:B------:R-:W-:Y:S02]  /*9b40*/  SEL R192, R192, RZ, P1 ;  /* 0x000000ffc0c07207 */ /* 0x000fe40000800000 */
[----:B------:R-:W-:Y:S01]  /*9b50*/  ISETP.GE.AND P5, PT, R221, R224, PT ;  /* 0x000000e0dd00720c */ /* 0x000fe20003fa6270 */
[----:B------:R-:W-:Y:S01]  /*9b60*/  LDGSTS.E [R20+0x20008], desc[UR42][R144.64], P4 ;  /* 0x2000800090147fae */ /* 0x000fe2000a1a102a */
[----:B------:R-:W-:-:S02]  /*9b70*/  LOP3.LUT R221, R2, 0x12, RZ, 0xfc, !PT ;  /* 0x0000001202dd7812 */ /* 0x000fc400078efcff */
[----:B------:R-:W-:Y:S02]  /*9b80*/  SEL R29, RZ, 0x4, P5 ;  /* 0x00000004ff1d7807 */ /* 0x000fe40002800000 */
[-C--:B------:R-:W-:Y:S01]  /*9b90*/  ISETP.GE.AND P4, PT, R221, R224.reuse, PT ;  /* 0x000000e0dd00720c */ /* 0x080fe20003f86270 */
[----:B------:R2:W-:Y:S01]  /*9ba0*/  LDGSTS.E [R20+0x22000], desc[UR42][R112.64], P2 ;  /* 0x2200000070147fae */ /* 0x0005e200091a102a */
[----:B------:R-:W-:Y:S02]  /*9bb0*/  LOP3.LUT R205, R2, 0x30, RZ, 0xfc, !PT ;  /* 0x0000003002cd7812 */ /* 0x000fe400078efcff */
[----:B------:R-:W-:Y:S02]  /*9bc0*/  ISETP.NE.U32.AND P3, PT, R192, RZ, PT ;  /* 0x000000ffc000720c */ /* 0x000fe40003f65070 */
[----:B------:R-:W-:Y:S02]  /*9bd0*/  LOP3.LUT R204, R2, 0x32, RZ, 0xfc, !PT ;  /* 0x0000003202cc7812 */ /* 0x000fe400078efcff */
[----:B------:R-:W-:-:S02]  /*9be0*/  ISETP.GE.AND P2, PT, R205, R224, PT ;  /* 0x000000e0cd00720c */ /* 0x000fc40003f46270 */
[----:B------:R-:W-:Y:S02]  /*9bf0*/  ISETP.GE.AND P5, PT, R204, R224, PT ;  /* 0x000000e0cc00720c */ /* 0x000fe40003fa6270 */
[----:B------:R-:W-:Y:S02]  /*9c00*/  LOP3.LUT R221, R2, 0x14, RZ, 0xfc, !PT ;  /* 0x0000001402dd7812 */ /* 0x000fe400078efcff */
[----:B--2---:R-:W-:Y:S02]  /*9c10*/  SEL R112, RZ, 0x4, P4 ;  /* 0x00000004ff707807 */ /* 0x004fe40002000000 */
[----:B------:R-:W-:Y:S01]  /*9c20*/  SEL R113, R29, RZ, P1 ;  /* 0x000000ff1d717207 */ /* 0x000fe20000800000 */
[----:B------:R2:W-:Y:S01]  /*9c30*/  LDGSTS.E [R20+0x22008], desc[UR42][R110.64], P3 ;  /* 0x220080006e147fae */ /* 0x0005e200099a102a */
[----:B------:R-:W-:Y:S02]  /*9c40*/  SEL R112, R112, RZ, P1 ;  /* 0x000000ff70707207 */ /* 0x000fe40000800000 */
[----:B------:R-:W-:-:S02]  /*9c50*/  ISETP.NE.U32.AND P4, PT, R113, RZ, PT ;  /* 0x000000ff7100720c */ /* 0x000fc40003f85070 */
[----:B------:R-:W-:Y:S02]  /*9c60*/  SEL R29, RZ, 0x4, P2 ;  /* 0x00000004ff1d7807 */ /* 0x000fe40001000000 */
[----:B------:R-:W-:Y:S02]  /*9c70*/  ISETP.NE.U32.AND P2, PT, R112, RZ, PT ;  /* 0x000000ff7000720c */ /* 0x000fe40003f45070 */
[----:B------:R-:W-:Y:S02]  /*9c80*/  SEL R113, RZ, 0x4, P5 ;  /* 0x00000004ff717807 */ /* 0x000fe40002800000 */
[----:B------:R-:W-:Y:S02]  /*9c90*/  SEL R29, R29, RZ, P1 ;  /* 0x000000ff1d1d7207 */ /* 0x000fe40000800000 */
[----:B------:R-:W-:Y:S02]  /*9ca0*/  SEL R113, R113, RZ, P1 ;  /* 0x000000ff71717207 */ /* 0x000fe40000800000 */
[----:B------:R-:W-:Y:S01]  /*9cb0*/  ISETP.NE.U32.AND P3, PT, R29, RZ, PT ;  /* 0x000000ff1d00720c */ /* 0x000fe20003f65070 */
[----:B------:R-:W-:Y:S01]  /*9cc0*/  LDGSTS.E [R21+0x20000], desc[UR42][R142.64], P4 ;  /* 0x200000008e157fae */ /* 0x000fe2000a1a102a */
[----:B------:R-:W-:-:S02]  /*9cd0*/  ISETP.NE.U32.AND P4, PT, R113, RZ, PT ;  /* 0x000000ff7100720c */ /* 0x000fc40003f85070 */
[C---:B------:R-:W-:Y:S01]  /*9ce0*/  LOP3.LUT R219, R2.reuse, 0x34, RZ, 0xfc, !PT ;  /* 0x0000003402db7812 */ /* 0x040fe200078efcff */
[----:B------:R-:W-:Y:S01]  /*9cf0*/  LDGSTS.E [R21+0x20008], desc[UR42][R140.64], P2 ;  /* 0x200080008c157fae */ /* 0x000fe200091a102a */
[-C--:B------:R-:W-:Y:S02]  /*9d00*/  ISETP.GE.AND P2, PT, R221, R224.reuse, PT ;  /* 0x000000e0dd00720c */ /* 0x080fe40003f46270 */
[----:B------:R-:W-:Y:S02]  /*9d10*/  LOP3.LUT R221, R2, 0x16, RZ, 0xfc, !PT ;  /* 0x0000001602dd7812 */ /* 0x000fe400078efcff */
[----:B--2---:R-:W-:Y:S02]  /*9d20*/  SEL R20, RZ, 0x4, P2 ;  /* 0x00000004ff147807 */ /* 0x004fe40001000000 */
[-C--:B------:R-:W-:Y:S01]  /*9d30*/  ISETP.GE.AND P2, PT, R221, R224.reuse, PT ;  /* 0x000000e0dd00720c */ /* 0x080fe20003f46270 */
[----:B------:R-:W-:Y:S01]  /*9d40*/  LDGSTS.E [R21+0x22000], desc[UR42][R108.64], P3 ;  /* 0x220000006c157fae */ /* 0x000fe200099a102a */
[----:B------:R-:W-:-:S02]  /*9d50*/  ISETP.GE.AND P3, PT, R219, R224, PT ;  /* 0x000000e0db00720c */ /* 0x000fc40003f66270 */
[----:B------:R-:W-:Y:S01]  /*9d60*/  LOP3.LUT R218, R2, 0x36, RZ, 0xfc, !PT ;  /* 0x0000003602da7812 */ /* 0x000fe200078efcff */
[----:B------:R2:W-:Y:S01]  /*9d70*/  LDGSTS.E [R21+0x22008], desc[UR42][R106.64], P4 ;  /* 0x220080006a157fae */ /* 0x0005e2000a1a102a */
[----:B------:R-:W-:Y:S02]  /*9d80*/  SEL R29, RZ, 0x4, P2 ;  /* 0x00000004ff1d7807 */ /* 0x000fe40001000000 */
[----:B------:R-:W-:Y:S02]  /*9d90*/  SEL R20, R20, RZ, P1 ;  /* 0x000000ff14147207 */ /* 0x000fe40000800000 */
[----:B------:R-:W-:Y:S02]  /*9da0*/  LOP3.LUT R221, R2, 0x18, RZ, 0xfc, !PT ;  /* 0x0000001802dd7812 */ /* 0x000fe400078efcff */
[----:B------:R-:W-:Y:S02]  /*9db0*/  SEL R29, R29, RZ, P1 ;  /* 0x000000ff1d1d7207 */ /* 0x000fe40000800000 */
[----:B------:R-:W-:-:S02]  /*9dc0*/  ISETP.NE.U32.AND P4, PT, R20, RZ, PT ;  /* 0x000000ff1400720c */ /* 0x000fc40003f85070 */
[-C--:B------:R-:W-:Y:S02]  /*9dd0*/  ISETP.GE.AND P2, PT, R221, R224.reuse, PT ;  /* 0x000000e0dd00720c */ /* 0x080fe40003f46270 */
[----:B--2---:R-:W-:Y:S02]  /*9de0*/  SEL R107, RZ, 0x4, P3 ;  /* 0x00000004ff6b7807 */ /* 0x004fe40001800000 */
[----:B------:R-:W-:Y:S02]  /*9df0*/  ISETP.GE.AND P3, PT, R218, R224, PT ;  /* 0x000000e0da00720c */ /* 0x000fe40003f66270 */
[----:B------:R-:W-:Y:S02]  /*9e00*/  SEL R107, R107, RZ, P1 ;  /* 0x000000ff6b6b7207 */ /* 0x000fe40000800000 */
[----:B------:R-:W-:Y:S02]  /*9e10*/  SEL R106, RZ, 0x4, P3 ;  /* 0x00000004ff6a7807 */ /* 0x000fe40001800000 */
[----:B------:R-:W-:Y:S01]  /*9e20*/  ISETP.NE.U32.AND P3, PT, R29, RZ, PT ;  /* 0x000000ff1d00720c */ /* 0x000fe20003f65070 */
[----:B------:R-:W-:Y:S01]  /*9e30*/  LDGSTS.E [R22+0x20000], desc[UR42][R138.64], P4 ;  /* 0x200000008a167fae */ /* 0x000fe2000a1a102a */
[----:B------:R-:W-:-:S02]  /*9e40*/  SEL R29, RZ, 0x4, P2 ;  /* 0x00000004ff1d7807 */ /* 0x000fc40001000000 */
[----:B------:R-:W-:Y:S02]  /*9e50*/  IADD3 R30, P2, PT, R30, UR71, RZ ;  /* 0x000000471e1e7c10 */ /* 0x000fe4000ff5e0ff */
[----:B------:R-:W-:Y:S02]  /*9e60*/  SEL R106, R106, RZ, P1 ;  /* 0x000000ff6a6a7207 */ /* 0x000fe40000800000 */
[----:B------:R-:W-:Y:S02]  /*9e70*/  IADD3.X R31, PT, PT, R31, UR72, RZ, P2, !PT ;  /* 0x000000481f1f7c10 */ /* 0x000fe400097fe4ff */
[----:B------:R-:W-:Y:S02]  /*9e80*/  ISETP.NE.U32.AND P2, PT, R107, RZ, PT ;  /* 0x000000ff6b00720c */ /* 0x000fe40003f45070 */
[----:B------:R-:W-:Y:S01]  /*9e90*/  ISETP.GE.AND P4, PT, R220, R224, PT ;  /* 0x000000e0dc00720c */ /* 0x000fe20003f86270 */
[----:B------:R-:W-:Y:S01]  /*9ea0*/  LDGSTS.E [R22+0x20008], desc[UR42][R136.64], P3 ;  /* 0x2000800088167fae */ /* 0x000fe200099a102a */
[----:B------:R-:W-:-:S02]  /*9eb0*/  ISETP.NE.U32.AND P3, PT, R106, RZ, PT ;  /* 0x000000ff6a00720c */ /* 0x000fc40003f65070 */
[----:B------:R-:W-:Y:S02]  /*9ec0*/  IADD3 R54, P5, PT, R54, UR71, RZ ;  /* 0x0000004736367c10 */ /* 0x000fe4000ffbe0ff */
[----:B------:R-:W-:Y:S02]  /*9ed0*/  SEL R29, R29, RZ, P1 ;  /* 0x000000ff1d1d7207 */ /* 0x000fe40000800000 */
[----:B------:R-:W-:Y:S02]  /*9ee0*/  LOP3.LUT R211, R2, 0x38, RZ, 0xfc, !PT ;  /* 0x0000003802d37812 */ /* 0x000fe400078efcff */
[----:B------:R-:W-:Y:S01]  /*9ef0*/  SEL R106, RZ, 0x4, P4 ;  /* 0x00000004ff6a7807 */ /* 0x000fe20002000000 */
[----:B------:R-:W-:Y:S01]  /*9f00*/  LDGSTS.E [R22+0x22000], desc[UR42][R104.64], P2 ;  /* 0x2200000068167fae */ /* 0x000fe200091a102a */
[----:B------:R-:W-:Y:S02]  /*9f10*/  IADD3.X R55, PT, PT, R55, UR72, RZ, P5, !PT ;  /* 0x0000004837377c10 */ /* 0x000fe4000affe4ff */
[----:B------:R-:W-:Y:S01]  /*9f20*/  ISETP.NE.U32.AND P4, PT, R29, RZ, PT ;  /* 0x000000ff1d00720c */ /* 0x000fe20003f85070 */
[----:B------:R2:W-:Y:S01]  /*9f30*/  LDGSTS.E [R22+0x22008], desc[UR42][R102.64], P3 ;  /* 0x2200800066167fae */ /* 0x0005e200099a102a */
[----:B------:R-:W-:-:S02]  /*9f40*/  ISETP.GE.AND P2, PT, R211, R224, PT ;  /* 0x000000e0d300720c */ /* 0x000fc40003f46270 */
[----:B------:R-:W-:Y:S02]  /*9f50*/  IADD3 R46, P5, PT, R46, UR71, RZ ;  /* 0x000000472e2e7c10 */ /* 0x000fe4000ffbe0ff */
[----:B------:R-:W-:Y:S02]  /*9f60*/  SEL R106, R106, RZ, P1 ;  /* 0x000000ff6a6a7207 */ /* 0x000fe40000800000 */
[----:B------:R-:W-:Y:S02]  /*9f70*/  SEL R29, RZ, 0x4, P2 ;  /* 0x00000004ff1d7807 */ /* 0x000fe40001000000 */
[----:B------:R-:W-:Y:S02]  /*9f80*/  IADD3.X R47, PT, PT, R47, UR72, RZ, P5, !PT ;  /* 0x000000482f2f7c10 */ /* 0x000fe4000affe4ff */
[----:B------:R-:W-:Y:S01]  /*9f90*/  ISETP.NE.U32.AND P2, PT, R106, RZ, PT ;  /* 0x000000ff6a00720c */ /* 0x000fe20003f45070 */
[----:B------:R-:W-:Y:S01]  /*9fa0*/  LDGSTS.E [R23+0x20000], desc[UR42][R134.64], P4 ;  /* 0x2000000086177fae */ /* 0x000fe2000a1a102a */
[----:B--2---:R-:W-:-:S02]  /*9fb0*/  IADD3 R102, P3, PT, R198, UR71, RZ ;  /* 0x00000047c6667c10 */ /* 0x004fc4000ff7e0ff */
[----:B------:R-:W-:Y:S02]  /*9fc0*/  IADD3 R20, P5, PT, R38, UR71, RZ ;  /* 0x0000004726147c10 */ /* 0x000fe4000ffbe0ff */
[----:B------:R-:W-:Y:S02]  /*9fd0*/  IADD3.X R103, PT, PT, R199, UR72, RZ, P3, !PT ;  /* 0x00000048c7677c10 */ /* 0x000fe40009ffe4ff */
[----:B------:R-:W-:Y:S02]  /*9fe0*/  IADD3 R108, P3, PT, R182, UR71, RZ ;  /* 0x00000047b66c7c10 */ /* 0x000fe4000ff7e0ff */
[----:B------:R-:W-:Y:S02]  /*9ff0*/  IADD3.X R21, PT, PT, R39, UR72, RZ, P5, !PT ;  /* 0x0000004827157c10 */ /* 0x000fe4000affe4ff */
[----:B------:R-:W-:Y:S01]  /*a000*/  SEL R29, R29, RZ, P1 ;  /* 0x000000ff1d1d7207 */ /* 0x000fe20000800000 */
[----:B------:R-:W-:Y:S01]  /*a010*/  LDGSTS.E [R23+0x20008], desc[UR42][R132.64], P2 ;  /* 0x2000800084177fae */ /* 0x000fe200091a102a */
[----:B------:R-:W-:-:S02]  /*a020*/  LOP3.LUT R210, R2, 0x3a, RZ, 0xfc, !PT ;  /* 0x0000003a02d27812 */ /* 0x000fc400078efcff */
[----:B------:R-:W-:Y:S02]  /*a030*/  IADD3 R38, P5, PT, R214, UR71, RZ ;  /* 0x00000047d6267c10 */ /* 0x000fe4000ffbe0ff */
[----:B------:R-:W-:Y:S02]  /*a040*/  IADD3.X R109, PT, PT, R183, UR72, RZ, P3, !PT ;  /* 0x00000048b76d7c10 */ /* 0x000fe40009ffe4ff */
[----:B------:R-:W-:Y:S02]  /*a050*/  ISETP.NE.U32.AND P4, PT, R29, RZ, PT ;  /* 0x000000ff1d00720c */ /* 0x000fe40003f85070 */
[----:B------:R-:W-:Y:S02]  /*a060*/  ISETP.GE.AND P3, PT, R210, R224, PT ;  /* 0x000000e0d200720c */ /* 0x000fe40003f66270 */
[----:B------:R-:W-:Y:S02]  /*a070*/  IADD3.X R39, PT, PT, R215, UR72, RZ, P5, !PT ;  /* 0x00000048d7277c10 */ /* 0x000fe4000affe4ff */
[----:B------:R-:W-:-:S02]  /*a080*/  LOP3.LUT R223, R2, 0x1c, RZ, 0xfc, !PT ;  /* 0x0000001c02df7812 */ /* 0x000fc400078efcff */
[----:B------:R-:W-:Y:S02]  /*a090*/  IADD3 R104, P5, PT, R206, UR71, RZ ;  /* 0x00000047ce687c10 */ /* 0x000fe4000ffbe0ff */
[----:B------:R-:W-:Y:S02]  /*a0a0*/  SEL R22, RZ, 0x4, P3 ;  /* 0x00000004ff167807 */ /* 0x000fe40001800000 */
[----:B------:R-:W-:Y:S01]  /*a0b0*/  ISETP.GE.AND P2, PT, R223, R224, PT ;  /* 0x000000e0df00720c */ /* 0x000fe20003f46270 */
[----:B------:R2:W-:Y:S01]  /*a0c0*/  LDGSTS.E [R23+0x22000], desc[UR42][R100.64], P4 ;  /* 0x2200000064177fae */ /* 0x0005e2000a1a102a */
[----:B------:R-:W-:Y:S02]  /*a0d0*/  IADD3.X R105, PT, PT, R207, UR72, RZ, P5, !PT ;  /* 0x00000048cf697c10 */ /* 0x000fe4000affe4ff */
[----:B------:R-:W-:Y:S02]  /*a0e0*/  IADD3 R106, P5, PT, R190, UR71, RZ ;  /* 0x00000047be6a7c10 */ /* 0x000fe4000ffbe0ff */
[----:B------:R-:W-:-:S02]  /*a0f0*/  LOP3.LUT R203, R2, 0x3c, RZ, 0xfc, !PT ;  /* 0x0000003c02cb7812 */ /* 0x000fc400078efcff */
[----:B------:R-:W-:Y:S02]  /*a100*/  SEL R29, R22, RZ, P1 ;  /* 0x000000ff161d7207 */ /* 0x000fe40000800000 */
[----:B------:R-:W-:Y:S02]  /*a110*/  SEL R22, RZ, 0x4, P2 ;  /* 0x00000004ff167807 */ /* 0x000fe40001000000 */
[----:B------:R-:W-:Y:S02]  /*a120*/  LOP3.LUT R222, R2, 0x1e, RZ, 0xfc, !PT ;  /* 0x0000001e02de7812 */ /* 0x000fe400078efcff */
[----:B------:R-:W-:Y:S02]  /*a130*/  IADD3.X R107, PT, PT, R191, UR72, RZ, P5, !PT ;  /* 0x00000048bf6b7c10 */ /* 0x000fe4000affe4ff */
[----:B------:R-:W-:Y:S02]  /*a140*/  IADD3 R110, P5, PT, R174, UR71, RZ ;  /* 0x00000047ae6e7c10 */ /* 0x000fe4000ffbe0ff */
[----:B------:R-:W-:-:S02]  /*a150*/  ISETP.GE.AND P3, PT, R203, R224, PT ;  /* 0x000000e0cb00720c */ /* 0x000fc40003f66270 */
[----:B------:R-:W-:Y:S02]  /*a160*/  LOP3.LUT R202, R2, 0x3e, RZ, 0xfc, !PT ;  /* 0x0000003e02ca7812 */ /* 0x000fe400078efcff */
[----:B------:R-:W-:Y:S02]  /*a170*/  SEL R22, R22, RZ, P1 ;  /* 0x000000ff16167207 */ /* 0x000fe40000800000 */
[----:B------:R-:W-:Y:S02]  /*a180*/  ISETP.GE.AND P4, PT, R222, R224, PT ;  /* 0x000000e0de00720c */ /* 0x000fe40003f86270 */
[----:B------:R-:W-:Y:S02]  /*a190*/  ISETP.NE.U32.AND P2, PT, R29, RZ, PT ;  /* 0x000000ff1d00720c */ /* 0x000fe40003f45070 */
[----:B-1----:R-:W-:Y:S02]  /*a1a0*/  LOP3.LUT R197, R197, 0x3f, RZ, 0xc0, !PT ;  /* 0x0000003fc5c57812 */ /* 0x002fe400078ec0ff */
[----:B------:R-:W-:-:S02]  /*a1b0*/  IADD3.X R111, PT, PT, R175, UR72, RZ, P5, !PT ;  /* 0x00000048af6f7c10 */ /* 0x000fc4000affe4ff */
[----:B------:R-:W-:Y:S02]  /*a1c0*/  SEL R29, RZ, 0x4, P3 ;  /* 0x00000004ff1d7807 */ /* 0x000fe40001800000 */
[-C--:B------:R-:W-:Y:S02]  /*a1d0*/  ISETP.GE.AND P5, PT, R202, R224.reuse, PT ;  /* 0x000000e0ca00720c */ /* 0x080fe40003fa6270 */
[----:B------:R-:W-:Y:S02]  /*a1e0*/  ISETP.NE.U32.AND P3, PT, R22, RZ, PT ;  /* 0x000000ff1600720c */ /* 0x000fe40003f65070 */
[----:B--2---:R-:W-:Y:S01]  /*a1f0*/  SEL R101, RZ, 0x4, P4 ;  /* 0x00000004ff657807 */ /* 0x004fe20002000000 */
[----:B------:R1:W-:Y:S01]  /*a200*/  LDGSTS.E [R23+0x22008], desc[UR42][R98.64], P2 ;  /* 0x2200800062177fae */ /* 0x0003e200091a102a */
[----:B------:R-:W-:Y:S02]  /*a210*/  ISETP.GE.AND P4, PT, R197, R224, PT ;  /* 0x000000e0c500720c */ /* 0x000fe40003f86270 */
[----:B------:R-:W-:-:S02]  /*a220*/  SEL R112, RZ, 0x4, P5 ;  /* 0x00000004ff707807 */ /* 0x000fc40002800000 */
[----:B------:R-:W-:Y:S02]  /*a230*/  SEL R22, R101, RZ, P1 ;  /* 0x000000ff65167207 */ /* 0x000fe40000800000 */
[----:B------:R-:W-:Y:S02]  /*a240*/  SEL R113, RZ, 0x4, P4 ;  /* 0x00000004ff717807 */ /* 0x000fe40002000000 */
[----:B------:R-:W-:Y:S01]  /*a250*/  SEL R29, R29, RZ, P1 ;  /* 0x000000ff1d1d7207 */ /* 0x000fe20000800000 */
[----:B------:R2:W-:Y:S01]  /*a260*/  LDGSTS.E [R24+0x20000], desc[UR42][R130.64], P3 ;  /* 0x2000000082187fae */ /* 0x0005e200099a102a */
[----:B------:R-:W-:Y:S02]  /*a270*/  SEL R112, R112, RZ, P1 ;  /* 0x000000ff70707207 */ /* 0x000fe40000800000 */
[----:B------:R-:W-:Y:S02]  /*a280*/  ISETP.NE.U32.AND P4, PT, R22, RZ, PT ;  /* 0x000000ff1600720c */ /* 0x000fe40003f85070 */
[----:B------:R-:W-:-:S02]  /*a290*/  SEL R113, R113, RZ, P1 ;  /* 0x000000ff71717207 */ /* 0x000fc40000800000 */
[----:B------:R-:W-:Y:S02]  /*a2a0*/  ISETP.NE.U32.AND P2, PT, R29, RZ, PT ;  /* 0x000000ff1d00720c */ /* 0x000fe40003f45070 */
[----:B------:R-:W-:Y:S02]  /*a2b0*/  ISETP.NE.U32.AND P1, PT, R112, RZ, PT ;  /* 0x000000ff7000720c */ /* 0x000fe40003f25070 */
[----:B------:R-:W-:Y:S02]  /*a2c0*/  ISETP.NE.U32.AND P3, PT, R113, RZ, PT ;  /* 0x000000ff7100720c */ /* 0x000fe40003f65070 */
[----:B------:R-:W-:-:S03]  /*a2d0*/  IADD3 R100, P5, PT, R166, UR71, RZ ;  /* 0x00000047a6647c10 */ /* 0x000fc6000ffbe0ff */
[----:B------:R2:W-:Y:S01]  /*a2e0*/  LDGSTS.E [R24+0x20008], desc[UR42][R128.64], P4 ;  /* 0x2000800080187fae */ /* 0x0005e2000a1a102a */
[----:B------:R-:W-:Y:S02]  /*a2f0*/  IADD3.X R101, PT, PT, R167, UR72, RZ, P5, !PT ;  /* 0x00000048a7657c10 */ /* 0x000fe4000affe4ff */
[----:B------:R-:W-:Y:S01]  /*a300*/  IADD3 R22, P5, PT, R158, UR71, RZ ;  /* 0x000000479e167c10 */ /* 0x000fe2000ffbe0ff */
[----:B------:R2:W-:Y:S01]  /*a310*/  LDGSTS.E [R24+0x22000], desc[UR42][R96.64], P2 ;  /* 0x2200000060187fae */ /* 0x0005e200091a102a */
[C---:B------:R-:W-:Y:S02]  /*a320*/  ISETP.GE.AND P2, PT, R252.reuse, 0x80, PT ;  /* 0x00000080fc00780c */ /* 0x040fe40003f46270 */
[----:B-1----:R-:W-:Y:S01]  /*a330*/  IADD3.X R23, PT, PT, R159, UR72, RZ, P5, !PT ;  /* 0x000000489f177c10 */ /* 0x002fe2000affe4ff */
[----:B------:R2:W-:Y:S01]  /*a340*/  LDGSTS.E [R24+0x22008], desc[UR42][R94.64], P1 ;  /* 0x220080005e187fae */ /* 0x0005e200089a102a */
[----:B------:R-:W-:-:S03]  /*a350*/  ISETP.GE.AND P1, PT, R252, 0x40, PT ;  /* 0x00000040fc00780c */ /* 0x000fc60003f26270 */
[----:B------:R-:W0:Y:S04]  /*a360*/  LDGDEPBAR ;  /* 0x00000000000079af */ /* 0x000e280000000000 */
        /* <DEDUP_REMOVED lines=64> */
[----:B------:R-:W0:Y:S01]  /*a770*/  LDGDEPBAR ;  /* 0x00000000000079af */ /* 0x000e220000000000 */
[----:B------:R-:W-:Y:S05]  /*a780*/  @!P2 BRA `(.L_x_7) ;  /* 0x000000400074a947 */ /* 0x000fea0003800000 */
[----:B------:R-:W3:Y:S01]  /*a790*/  LDL.LU R145, [R1+0xc] ;  /* 0x00000c0001917983 */ /* 0x000ee20000300800 */
[----:B--2---:R-:W-:Y:S02]  /*a7a0*/  SHF.R.S32.HI R58, RZ, 0x1f, R10 ;  /* 0x0000001fff3a7819 */ /* 0x004fe4000001140a */
[C---:B------:R-:W-:Y:S01]  /*a7b0*/  IADD3 R198, P4, PT, R10.reuse, R125, RZ ;  /* 0x0000007d0ac67210 */ /* 0x040fe20007f9e0ff */
[----:B------:R-:W2:Y:S01]  /*a7c0*/  LDL.LU R209, [R1+0x10] ;  /* 0x0000100001d17983 */ /* 0x000ea20000300800 */
[C---:B------:R-:W-:Y:S02]  /*a7d0*/  IADD3 R196, P5, PT, R10.reuse, R226, RZ ;  /* 0x000000e20ac47210 */ /* 0x040fe40007fbe0ff */
[C---:B------:R-:W-:Y:S01]  /*a7e0*/  IADD3 R192, P3, PT, R10.reuse, R228, RZ ;  /* 0x000000e40ac07210 */ /* 0x040fe20007f7e0ff */
[----:B------:R-:W4:Y:S01]  /*a7f0*/  LDL.LU R216, [R1+0x1c] ;  /* 0x00001c0001d87983 */ /* 0x000f220000300800 */
[----:B------:R-:W-:Y:S01]  /*a800*/  IADD3 R194, P2, PT, R10, R227, RZ ;  /* 0x000000e30ac27210 */ /* 0x000fe20007f5e0ff */
[----:B------:R-:W-:Y:S01]  /*a810*/  IMAD R108, R202, UR16, RZ ;  /* 0x00000010ca6c7c24 */ /* 0x000fe2000f8e02ff */
[----:B-----5:R-:W-:Y:S01]  /*a820*/  SHF.R.S32.HI R118, RZ, 0x1f, R8 ;  /* 0x0000001fff767819 */ /* 0x020fe20000011408 */
[----:B------:R-:W4:Y:S01]  /*a830*/  LDL.LU R139, [R1+0x24] ;  /* 0x00002400018b7983 */ /* 0x000f220000300800 */
[----:B------:R-:W-:Y:S01]  /*a840*/  IMAD R116, R218, UR16, RZ ;  /* 0x00000010da747c24 */ /* 0x000fe2000f8e02ff */
[----:B------:R-:W1:Y:S02]  /*a850*/  LDCU.128 UR4, c[0x0][0x380] ;  /* 0x00007000ff0477ac */ /* 0x000e640008000c00 */
[----:B------:R-:W4:Y:S01]  /*a860*/  LDL.LU R217, [R1+0x2c] ;  /* 0x00002c0001d97983 */ /* 0x000f220000300800 */
[----:B------:R-:W-:-:S02]  /*a870*/  LEA.HI.X.SX32 R199, R125, R58, 0x1, P4 ;  /* 0x0000003a7dc77211 */ /* 0x000fc400020f0eff */
[----:B------:R-:W-:Y:S01]  /*a880*/  IADD3 R190, P4, PT, R10, R229, RZ ;  /* 0x000000e50abe7210 */ /* 0x000fe20007f9e0ff */
[----:B------:R-:W4:Y:S01]  /*a890*/  LDL.LU R135, [R1+0x30] ;  /* 0x0000300001877983 */ /* 0x000f220000300800 */
[----:B------:R-:W-:Y:S02]  /*a8a0*/  LEA.HI.X.SX32 R197, R226, R58, 0x1, P5 ;  /* 0x0000003ae2c57211 */ /* 0x000fe400028f0eff */
[C---:B------:R-:W-:Y:S01]  /*a8b0*/  IADD3 R188, P5, PT, R10.reuse, R230, RZ ;  /* 0x000000e60abc7210 */ /* 0x040fe20007fbe0ff */
[----:B------:R-:W4:Y:S01]  /*a8c0*/  LDL.LU R133, [R1+0x34] ;  /* 0x0000340001857983 */ /* 0x000f220000300800 */
[-C--:B------:R-:W-:Y:S02]  /*a8d0*/  LEA.HI.X.SX32 R191, R229, R58.reuse, 0x1, P4 ;  /* 0x0000003ae5bf7211 */ /* 0x080fe400020f0eff */
[----:B------:R-:W-:Y:S01]  /*a8e0*/  IADD3 R182, P4, PT, R10, R233, RZ ;  /* 0x000000e90ab67210 */ /* 0x000fe20007f9e0ff */
[----:B------:R-:W4:Y:S01]  /*a8f0*/  LDL.LU R224, [R1+0x3c] ;  /* 0x00003c0001e07983 */ /* 0x000f220000300800 */
[----:B------:R-:W-:-:S02]  /*a900*/  LEA.HI.X.SX32 R189, R230, R58, 0x1, P5 ;  /* 0x0000003ae6bd7211 */ /* 0x000fc400028f0eff */
[C---:B------:R-:W-:Y:S01]  /*a910*/  IADD3 R180, P5, PT, R10.reuse, R234, RZ ;  /* 0x000000ea0ab47210 */ /* 0x040fe20007fbe0ff */
[----:B------:R-:W4:Y:S01]  /*a920*/  LDL.LU R206, [R1+0x44] ;  /* 0x0000440001ce7983 */ /* 0x000f220000300800 */
[-C--:B------:R-:W-:Y:S02]  /*a930*/  LEA.HI.X.SX32 R183, R233, R58.reuse, 0x1, P4 ;  /* 0x0000003ae9b77211 */ /* 0x080fe400020f0eff */
[----:B------:R-:W-:Y:S01]  /*a940*/  IADD3 R174, P4, PT, R10, R237, RZ ;  /* 0x000000ed0aae7210 */ /* 0x000fe20007f9e0ff */
[----:B------:R-:W4:Y:S01]  /*a950*/  LDL.LU R207, [R1+0x48] ;  /* 0x0000480001cf7983 */ /* 0x000f220000300800 */
[----:B------:R-:W-:Y:S02]  /*a960*/  LEA.HI.X.SX32 R181, R234, R58, 0x1, P5 ;  /* 0x0000003aeab57211 */ /* 0x000fe400028f0eff */
[----:B------:R-:W-:Y:S01]  /*a970*/  IADD3 R172, P5, PT, R10, R238, RZ ;  /* 0x000000ee0aac7210 */ /* 0x000fe20007fbe0ff */
[----:B------:R-:W4:Y:S01]  /*a980*/  LDL.LU R214, [R1+0x4c] ;  /* 0x00004c0001d67983 */ /* 0x000f220000300800 */
[----:B------:R-:W-:-:S02]  /*a990*/  LEA.HI.X.SX32 R175, R237, R58, 0x1, P4 ;  /* 0x0000003aedaf7211 */ /* 0x000fc400020f0eff */
[-C--:B------:R-:W-:Y:S01]  /*a9a0*/  LEA.HI.X.SX32 R193, R228, R58.reuse, 0x1, P3 ;  /* 0x0000003ae4c17211 */ /* 0x080fe200018f0eff */
[----:B------:R-:W4:Y:S01]  /*a9b0*/  LDL.LU R215, [R1+0x50] ;  /* 0x0000500001d77983 */ /* 0x000f220000300800 */
[----:B------:R-:W-:Y:S02]  /*a9c0*/  IADD3 R166, P4, PT, R10, R241, RZ ;  /* 0x000000f10aa67210 */ /* 0x000fe40007f9e0ff */
[----:B------:R-:W-:Y:S01]  /*a9d0*/  LEA.HI.X.SX32 R173, R238, R58, 0x1, P5 ;  /* 0x0000003aeead7211 */ /* 0x000fe200028f0eff */
[----:B------:R-:W4:Y:S01]  /*a9e0*/  LDL.LU R200, [R1+0x54] ;  /* 0x0000540001c87983 */ /* 0x000f220000300800 */
[C---:B------:R-:W-:Y:S02]  /*a9f0*/  IADD3 R184, P3, PT, R10.reuse, R232, RZ ;  /* 0x000000e80ab87210 */ /* 0x040fe40007f7e0ff */
[----:B------:R-:W-:Y:S01]  /*aa00*/  IADD3 R164, P5, PT, R10, R242, RZ ;  /* 0x000000f20aa47210 */ /* 0x000fe20007fbe0ff */
[----:B------:R-:W4:Y:S01]  /*aa10*/  LDL.LU R201, [R1+0x58] ;  /* 0x0000580001c97983 */ /* 0x000f220000300800 */
[----:B------:R-:W-:-:S02]  /*aa20*/  LEA.HI.X.SX32 R167, R241, R58, 0x1, P4 ;  /* 0x0000003af1a77211 */ /* 0x000fc400020f0eff */
[-C--:B------:R-:W-:Y:S01]  /*aa30*/  LEA.HI.X.SX32 R185, R232, R58.reuse, 0x1, P3 ;  /* 0x0000003ae8b97211 */ /* 0x080fe200018f0eff */
[----:B------:R-:W4:Y:S01]  /*aa40*/  LDL.LU R208, [R1+0x5c] ;  /* 0x00005c0001d07983 */ /* 0x000f220000300800 */
[----:B------:R-:W-:Y:S02]  /*aa50*/  IADD3 R158, P4, PT, R10, R245, RZ ;  /* 0x000000f50a9e7210 */ /* 0x000fe40007f9e0ff */
[----:B------:R-:W-:Y:S02]  /*aa60*/  LEA.HI.X.SX32 R165, R242, R58, 0x1, P5 ;  /* 0x0000003af2a57211 */ /* 0x000fe400028f0eff */
[C---:B------:R-:W-:Y:S02]  /*aa70*/  IADD3 R176, P3, PT, R10.reuse, R236, RZ ;  /* 0x000000ec0ab07210 */ /* 0x040fe40007f7e0ff */
[----:B------:R-:W-:Y:S02]  /*aa80*/  IADD3 R156, P5, PT, R10, R246, RZ ;  /* 0x000000f60a9c7210 */ /* 0x000fe40007fbe0ff */
[----:B------:R-:W-:-:S02]  /*aa90*/  LEA.HI.X.SX32 R159, R245, R58, 0x1, P4 ;  /* 0x0000003af59f7211 */ /* 0x000fc400020f0eff */
[-C--:B------:R-:W-:Y:S02]  /*aaa0*/  LEA.HI.X.SX32 R177, R236, R58.reuse, 0x1, P3 ;  /* 0x0000003aecb17211 */ /* 0x080fe400018f0eff */
[----:B------:R-:W-:Y:S02]  /*aab0*/  IADD3 R150, P4, PT, R10, R249, RZ ;  /* 0x000000f90a967210 */ /* 0x000fe40007f9e0ff */
[----:B------:R-:W-:Y:S02]  /*aac0*/  LEA.HI.X.SX32 R157, R246, R58, 0x1, P5 ;  /* 0x0000003af69d7211 */ /* 0x000fe400028f0eff */
[C---:B------:R-:W-:Y:S02]  /*aad0*/  IADD3 R168, P3, PT, R10.reuse, R240, RZ ;  /* 0x000000f00aa87210 */ /* 0x040fe40007f7e0ff */
[----:B------:R-:W-:Y:S02]  /*aae0*/  IADD3 R148, P5, PT, R10, R250, RZ ;  /* 0x000000fa0a947210 */ /* 0x000fe40007fbe0ff */
[----:B------:R-:W-:-:S02]  /*aaf0*/  LEA.HI.X.SX32 R151, R249, R58, 0x1, P4 ;  /* 0x0000003af9977211 */ /* 0x000fc400020f0eff */
[-C--:B------:R-:W-:Y:S02]  /*ab00*/  LEA.HI.X.SX32 R169, R240, R58.reuse, 0x1, P3 ;  /* 0x0000003af0a97211 */ /* 0x080fe400018f0eff */
[----:B------:R-:W-:Y:S02]  /*ab10*/  LEA.HI.X.SX32 R149, R250, R58, 0x1, P5 ;  /* 0x0000003afa957211 */ /* 0x000fe400028f0eff */
[----:B------:R-:W-:Y:S02]  /*ab20*/  IADD3 R160, P3, PT, R10, R244, RZ ;  /* 0x000000f40aa07210 */ /* 0x000fe40007f7e0ff */
[-C--:B------:R-:W-:Y:S02]  /*ab30*/  LEA.HI.X.SX32 R195, R227, R58.reuse, 0x1, P2 ;  /* 0x0000003ae3c37211 */ /* 0x080fe400010f0eff */
[----:B------:R-:W-:Y:S02]  /*ab40*/  LEA.HI.X.SX32 R161, R244, R58, 0x1, P3 ;  /* 0x0000003af4a17211 */ /* 0x000fe400018f0eff */
[----:B------:R-:W-:-:S02]  /*ab50*/  IADD3 R152, P3, PT, R10, R248, RZ ;  /* 0x000000f80a987210 */ /* 0x000fc40007f7e0ff */
[----:B------:R-:W-:Y:S02]  /*ab60*/  IADD3 R186, P2, PT, R10, R231, RZ ;  /* 0x000000e70aba7210 */ /* 0x000fe40007f5e0ff */
[-C--:B------:R-:W-:Y:S02]  /*ab70*/  LEA.HI.X.SX32 R153, R248, R58.reuse, 0x1, P3 ;  /* 0x0000003af8997211 */ /* 0x080fe400018f0eff */
[----:B------:R-:W-:Y:S02]  /*ab80*/  LEA.HI.X.SX32 R187, R231, R58, 0x1, P2 ;  /* 0x0000003ae7bb7211 */ /* 0x000fe400010f0eff */
[----:B------:R-:W-:-:S04]  /*ab90*/  IADD3 R178, P2, PT, R10, R235, RZ ;  /* 0x000000eb0ab27210 */ /* 0x000fc80007f5e0ff */
        /* <DEDUP_REMOVED lines=8> */
[-C--:B------:R-:W-:Y:S02]  /*ac20*/  LEA.HI.X.SX32 R147, R251, R58.reuse, 0x1, P2 ;  /* 0x0000003afb937211 */ /* 0x080fe400010f0eff */
[C---:B---3--:R-:W-:Y:S02]  /*ac30*/  IADD3 R144, P3, PT, R10.reuse, R145, RZ ;  /* 0x000000910a907210 */ /* 0x048fe40007f7e0ff */
[C---:B--2---:R-:W-:Y:S02]  /*ac40*/  IADD3 R142, P4, PT, R10.reuse, R209, RZ ;  /* 0x000000d10a8e7210 */ /* 0x044fe40007f9e0ff */
[----:B------:R-:W-:Y:S02]  /*ac50*/  LEA.HI.X.SX32 R145, R145, R58, 0x1, P3 ;  /* 0x0000003a91917211 */ /* 0x000fe400018f0eff */
[----:B----4-:R-:W-:Y:S02]  /*ac60*/  IADD3 R140, P5, PT, R10, R216, RZ ;  /* 0x000000d80a8c7210 */ /* 0x010fe40007fbe0ff */
[----:B------:R-:W-:-:S02]  /*ac70*/  LEA.HI.X.SX32 R143, R209, R58, 0x1, P4 ;  /* 0x0000003ad18f7211 */ /* 0x000fc400020f0eff */
[----:B------:R-:W2:Y:S01]  /*ac80*/  LDL.LU R209, [R1+0x60] ;  /* 0x0000600001d17983 */ /* 0x000ea20000300800 */
[----:B------:R-:W-:Y:S02]  /*ac90*/  LEA.HI.X.SX32 R141, R216, R58, 0x1, P5 ;  /* 0x0000003ad88d7211 */ /* 0x000fe400028f0eff */
[C---:B------:R-:W-:Y:S01]  /*aca0*/  IADD3 R138, P2, PT, R10.reuse, R139, RZ ;  /* 0x0000008b0a8a7210 */ /* 0x040fe20007f5e0ff */
[----:B------:R-:W3:Y:S01]  /*acb0*/  LDL.LU R216, [R1+0x64] ;  /* 0x0000640001d87983 */ /* 0x000ee20000300800 */
[----:B------:R-:W-:-:S04]  /*acc0*/  IADD3 R136, P3, PT, R10, R217, RZ ;  /* 0x000000d90a887210 */ /* 0x000fc80007f7e0ff */
[----:B------:R-:W-:Y:S02]  /*acd0*/  LEA.HI.X.SX32 R137, R217, R58, 0x1, P3 ;  /* 0x0000003ad9897211 */ /* 0x000fe400018f0eff */
[----:B------:R-:W4:Y:S01]  /*ace0*/  LDL.LU R217, [R1+0x68] ;  /* 0x0000680001d97983 */ /* 0x000f220000300800 */
[----:B------:R-:W-:-:S03]  /*acf0*/  IADD3 R134, P4, PT, R10, R135, RZ ;  /* 0x000000870a867210 */ /* 0x000fc60007f9e0ff */
[----:B------:R-:W4:Y:S01]  /*ad00*/  LDL.LU R77, [R1+0x6c] ;  /* 0x00006c00014d7983 */ /* 0x000f220000300800 */
[----:B------:R-:W-:-:S03]  /*ad10*/  IADD3 R132, P5, PT, R10, R133, RZ ;  /* 0x000000850a847210 */ /* 0x000fc60007fbe0ff */
[----:B------:R-:W4:Y:S01]  /*ad20*/  LDL.LU R24, [R1+0x70] ;  /* 0x0000700001187983 */ /* 0x000f220000300800 */
[----:B------:R-:W-:-:S03]  /*ad30*/  LEA.HI.X.SX32 R139, R139, R58, 0x1, P2 ;  /* 0x0000003a8b8b7211 */ /* 0x000fc600010f0eff */
[----:B------:R-:W4:Y:S01]  /*ad40*/  LDL.LU R85, [R1+0x74] ;  /* 0x0000740001557983 */ /* 0x000f220000300800 */
[----:B------:R-:W-:-:S03]  /*ad50*/  IADD3 R130, P2, PT, R10, R224, RZ ;  /* 0x000000e00a827210 */ /* 0x000fc60007f5e0ff */
[----:B------:R-:W4:Y:S01]  /*ad60*/  LDL.LU R95, [R1+0x78] ;  /* 0x00007800015f7983 */ /* 0x000f220000300800 */
[----:B------:R-:W-:-:S03]  /*ad70*/  IADD3 R128, P3, PT, R10, R206, RZ ;  /* 0x000000ce0a807210 */ /* 0x000fc60007f7e0ff */
[----:B------:R-:W4:Y:S01]  /*ad80*/  LDL.LU R97, [R1+0x7c] ;  /* 0x00007c0001617983 */ /* 0x000f220000300800 */
[----:B------:R-:W-:-:S03]  /*ad90*/  LEA.HI.X.SX32 R135, R135, R58, 0x1, P4 ;  /* 0x0000003a87877211 */ /* 0x000fc600020f0eff */
[----:B------:R-:W4:Y:S01]  /*ada0*/  LDL.LU R113, [R1+0x80] ;  /* 0x0000800001717983 */ /* 0x000f220000300800 */
[C---:B------:R-:W-:Y:S02]  /*adb0*/  IADD3 R96, P4, PT, R10.reuse, R207, RZ ;  /* 0x000000cf0a607210 */ /* 0x040fe40007f9e0ff */
[----:B------:R-:W-:Y:S01]  /*adc0*/  LEA.HI.X.SX32 R133, R133, R58, 0x1, P5 ;  /* 0x0000003a85857211 */ /* 0x000fe200028f0eff */
[----:B------:R-:W4:Y:S01]  /*add0*/  LDL.LU R112, [R1+0x84] ;  /* 0x0000840001707983 */ /* 0x000f220000300800 */
[----:B------:R-:W-:Y:S02]  /*ade0*/  IADD3 R92, P5, PT, R10, R214, RZ ;  /* 0x000000d60a5c7210 */ /* 0x000fe40007fbe0ff */
[-C--:B------:R-:W-:Y:S01]  /*adf0*/  LEA.HI.X.SX32 R131, R224, R58.reuse, 0x1, P2 ;  /* 0x0000003ae0837211 */ /* 0x080fe200010f0eff */
[----:B------:R-:W4:Y:S01]  /*ae00*/  LDL.LU R99, [R1+0x88] ;  /* 0x0000880001637983 */ /* 0x000f220000300800 */
[----:B------:R-:W-:Y:S02]  /*ae10*/  IADD3 R88, P2, PT, R10, R215, RZ ;  /* 0x000000d70a587210 */ /* 0x000fe40007f5e0ff */
[----:B------:R-:W-:Y:S01]  /*ae20*/  LEA.HI.X.SX32 R129, R206, R58, 0x1, P3 ;  /* 0x0000003ace817211 */ /* 0x000fe200018f0eff */
[----:B------:R-:W4:Y:S01]  /*ae30*/  LDL.LU R224, [R1+0x8c] ;  /* 0x00008c0001e07983 */ /* 0x000f220000300800 */
[----:B------:R-:W-:-:S02]  /*ae40*/  IADD3 R84, P3, PT, R10, R200, RZ ;  /* 0x000000c80a547210 */ /* 0x000fc40007f7e0ff */
[-C--:B------:R-:W-:Y:S01]  /*ae50*/  LEA.HI.X.SX32 R125, R207, R58.reuse, 0x1, P4 ;  /* 0x0000003acf7d7211 */ /* 0x080fe200020f0eff */
[----:B------:R-:W4:Y:S01]  /*ae60*/  LDL.LU R206, [R1+0x90] ;  /* 0x0000900001ce7983 */ /* 0x000f220000300800 */
[----:B------:R-:W-:Y:S02]  /*ae70*/  IADD3 R22, P4, PT, R10, R201, RZ ;  /* 0x000000c90a167210 */ /* 0x000fe40007f9e0ff */
[----:B------:R-:W-:Y:S01]  /*ae80*/  LEA.HI.X.SX32 R106, R214, R58, 0x1, P5 ;  /* 0x0000003ad66a7211 */ /* 0x000fe200028f0eff */
[----:B------:R-:W4:Y:S01]  /*ae90*/  LDL.LU R207, [R1+0x94] ;  /* 0x0000940001cf7983 */ /* 0x000f220000300800 */
[----:B------:R-:W-:Y:S02]  /*aea0*/  IADD3 R20, P5, PT, R10, R208, RZ ;  /* 0x000000d00a147210 */ /* 0x000fe40007fbe0ff */
[-C--:B------:R-:W-:Y:S01]  /*aeb0*/  LEA.HI.X.SX32 R104, R215, R58.reuse, 0x1, P2 ;  /* 0x0000003ad7687211 */ /* 0x080fe200010f0eff */
[----:B------:R-:W4:Y:S01]  /*aec0*/  LDL.LU R214, [R1+0x98] ;  /* 0x0000980001d67983 */ /* 0x000f220000300800 */
[----:B------:R-:W-:-:S03]  /*aed0*/  LEA.HI.X.SX32 R102, R200, R58, 0x1, P3 ;  /* 0x0000003ac8667211 */ /* 0x000fc600018f0eff */
[----:B------:R-:W4:Y:S01]  /*aee0*/  LDL.LU R215, [R1+0x9c] ;  /* 0x00009c0001d77983 */ /* 0x000f220000300800 */
[----:B------:R-:W-:-:S03]  /*aef0*/  LEA.HI.X.SX32 R100, R201, R58, 0x1, P4 ;  /* 0x0000003ac9647211 */ /* 0x000fc600020f0eff */
[----:B------:R-:W4:Y:S01]  /*af00*/  LDL.LU R200, [R1+0xa0] ;  /* 0x0000a00001c87983 */ /* 0x000f220000300800 */
[----:B------:R-:W-:-:S03]  /*af10*/  LEA.HI.X.SX32 R98, R208, R58, 0x1, P5 ;  /* 0x0000003ad0627211 */ /* 0x000fc600028f0eff */
[----:B------:R-:W4:Y:S04]  /*af20*/  LDL.LU R201, [R1+0xa4] ;  /* 0x0000a40001c97983 */ /* 0x000f280000300800 */
[----:B------:R-:W4:Y:S01]  /*af30*/  LDL.LU R208, [R1+0xa8] ;  /* 0x0000a80001d07983 */ /* 0x000f220000300800 */
[----:B------:R-:W-:Y:S01]  /*af40*/  IMAD R202, R225, UR16, RZ ;  /* 0x00000010e1ca7c24 */ /* 0x000fe2000f8e02ff */
[C---:B--2---:R-:W-:Y:S02]  /*af50*/  IADD3 R18, P2, PT, R10.reuse, R209, RZ ;  /* 0x000000d10a127210 */ /* 0x044fe40007f5e0ff */
[----:B---3--:R-:W-:Y:S02]  /*af60*/  IADD3 R19, P3, PT, R10, R216, RZ ;  /* 0x000000d80a137210 */ /* 0x008fe40007f7e0ff */
[----:B------:R-:W-:-:S02]  /*af70*/  LEA.HI.X.SX32 R94, R209, R58, 0x1, P2 ;  /* 0x0000003ad15e7211 */ /* 0x000fc400010f0eff */
[----:B------:R-:W-:Y:S01]  /*af80*/  LEA.HI.X.SX32 R90, R216, R58, 0x1, P3 ;  /* 0x0000003ad85a7211 */ /* 0x000fe200018f0eff */
[----:B------:R-:W2:Y:S04]  /*af90*/  LDL.LU R209, [R1+0xac] ;  /* 0x0000ac0001d17983 */ /* 0x000ea80000300800 */
[----:B------:R-:W3:Y:S01]  /*afa0*/  LDL.LU R216, [R1+0xb0] ;  /* 0x0000b00001d87983 */ /* 0x000ee20000300800 */
[----:B----4-:R-:W-:-:S04]  /*afb0*/  IADD3 R21, P4, PT, R10, R217, RZ ;  /* 0x000000d90a157210 */ /* 0x010fc80007f9e0ff */
[----:B------:R-:W-:Y:S02]  /*afc0*/  LEA.HI.X.SX32 R86, R217, R58, 0x1, P4 ;  /* 0x0000003ad9567211 */ /* 0x000fe400020f0eff */
[----:B------:R-:W4:Y:S04]  /*afd0*/  LDL.LU R217, [R1+0xb4] ;  /* 0x0000b40001d97983 */ /* 0x000f280000300800 */
[----:B------:R-:W2:Y:S01]  /*afe0*/  LDL.LU R225, [R1+0x13c] ;  /* 0x00013c0001e17983 */ /* 0x000ea20000300800 */
[----:B------:R-:W-:-:S04]  /*aff0*/  IADD3 R25, P2, PT, R10, R24, RZ ;  /* 0x000000180a197210 */ /* 0x000fc80007f5e0ff */
[----:B------:R-:W-:Y:S02]  /*b000*/  LEA.HI.X.SX32 R24, R24, R58, 0x1, P2 ;  /* 0x0000003a18187211 */ /* 0x000fe400010f0eff */
[----:B------:R-:W-:-:S04]  /*b010*/  IADD3 R33, P2, PT, R10, R113, RZ ;  /* 0x000000710a217210 */ /* 0x000fc80007f5e0ff */
[----:B------:R-:W-:Y:S02]  /*b020*/  LEA.HI.X.SX32 R32, R113, R58, 0x1, P2 ;  /* 0x0000003a71207211 */ /* 0x000fe400010f0eff */
[C---:B------:R-:W-:Y:S02]  /*b030*/  IADD3 R23, P5, PT, R10.reuse, R77, RZ ;  /* 0x0000004d0a177210 */ /* 0x040fe40007fbe0ff */
[C---:B------:R-:W-:Y:S02]  /*b040*/  IADD3 R27, P3, PT, R10.reuse, R85, RZ ;  /* 0x000000550a1b7210 */ /* 0x040fe40007f7e0ff */
[----:B------:R-:W-:-:S04]  /*b050*/  IADD3 R41, P2, PT, R10, R206, RZ ;  /* 0x000000ce0a297210 */ /* 0x000fc80007f5e0ff */
[-C--:B------:R-:W-:Y:S02]  /*b060*/  LEA.HI.X.SX32 R40, R206, R58.reuse, 0x1, P2 ;  /* 0x0000003ace287211 */ /* 0x080fe400010f0eff */
[-C--:B------:R-:W-:Y:S02]  /*b070*/  LEA.HI.X.SX32 R82, R77, R58.reuse, 0x1, P5 ;  /* 0x0000003a4d527211 */ /* 0x080fe400028f0eff */
[C---:B------:R-:W-:Y:S02]  /*b080*/  IADD3 R29, P4, PT, R10.reuse, R95, RZ ;  /* 0x0000005f0a1d7210 */ /* 0x040fe40007f9e0ff */
[C---:B------:R-:W-:Y:S02]  /*b090*/  IADD3 R31, P5, PT, R10.reuse, R97, RZ ;  /* 0x000000610a1f7210 */ /* 0x040fe40007fbe0ff */
[----:B------:R-:W-:Y:S02]  /*b0a0*/  LEA.HI.X.SX32 R26, R85, R58, 0x1, P3 ;  /* 0x0000003a551a7211 */ /* 0x000fe400018f0eff */
[----:B------:R-:W-:-:S02]  /*b0b0*/  IADD3 R49, P2, PT, R10, R200, RZ ;  /* 0x000000c80a317210 */ /* 0x000fc40007f5e0ff */
[----:B------:R-:W-:Y:S02]  /*b0c0*/  IADD3 R35, P3, PT, R10, R112, RZ ;  /* 0x000000700a237210 */ /* 0x000fe40007f7e0ff */
[-C--:B------:R-:W-:Y:S02]  /*b0d0*/  LEA.HI.X.SX32 R48, R200, R58.reuse, 0x1, P2 ;  /* 0x0000003ac8307211 */ /* 0x080fe400010f0eff */
[-C--:B------:R-:W-:Y:S02]  /*b0e0*/  LEA.HI.X.SX32 R28, R95, R58.reuse, 0x1, P4 ;  /* 0x0000003a5f1c7211 */ /* 0x080fe400020f0eff */
[----:B------:R-:W-:Y:S02]  /*b0f0*/  LEA.HI.X.SX32 R30, R97, R58, 0x1, P5 ;  /* 0x0000003a611e7211 */ /* 0x000fe400028f0eff */
[C---:B------:R-:W-:Y:S02]  /*b100*/  IADD3 R37, P4, PT, R10.reuse, R99, RZ ;  /* 0x000000630a257210 */ /* 0x040fe40007f9e0ff */
[----:B------:R-:W-:-:S02]  /*b110*/  IADD3 R39, P5, PT, R10, R224, RZ ;  /* 0x000000e00a277210 */ /* 0x000fc40007fbe0ff */
[-C--:B------:R-:W-:Y:S02]  /*b120*/  LEA.HI.X.SX32 R34, R112, R58.reuse, 0x1, P3 ;  /* 0x0000003a70227211 */ /* 0x080fe400018f0eff */
[----:B------:R-:W-:Y:S02]  /*b130*/  IADD3 R43, P3, PT, R10, R207, RZ ;  /* 0x000000cf0a2b7210 */ /* 0x000fe40007f7e0ff */
        /* <DEDUP_REMOVED lines=8> */
[----:B------:R-:W-:Y:S02]  /*b1c0*/  IADD3 R53, P4, PT, R10, R208, RZ ;  /* 0x000000d00a357210 */ /* 0x000fe40007f9e0ff */
[----:B------:R-:W-:-:S02]  /*b1d0*/  LEA.HI.X.SX32 R50, R201, R58, 0x1, P3 ;  /* 0x0000003ac9327211 */ /* 0x000fc400018f0eff */
[----:B------:R-:W-:Y:S01]  /*b1e0*/  LEA.HI.X.SX32 R52, R208, R58, 0x1, P4 ;  /* 0x0000003ad0347211 */ /* 0x000fe200020f0eff */
[----:B------:R-:W-:Y:S01]  /*b1f0*/  IMAD R127, R205, UR16, RZ ;  /* 0x00000010cd7f7c24 */ /* 0x000fe2000f8e02ff */
[----:B------:R-:W-:Y:S01]  /*b200*/  IADD3 R65, P4, PT, R8, R7, RZ ;  /* 0x0000000708417210 */ /* 0x000fe20007f9e0ff */
[----:B------:R-:W-:Y:S02]  /*b210*/  IMAD R112, R210, UR16, RZ ;  /* 0x00000010d2707c24 */ /* 0x000fe4000f8e02ff */
[----:B------:R-:W-:Y:S01]  /*b220*/  IMAD R201, R213, UR16, RZ ;  /* 0x00000010d5c97c24 */ /* 0x000fe2000f8e02ff */
[-C--:B------:R-:W-:Y:S01]  /*b230*/  LEA.HI.X.SX32 R64, R7, R118.reuse, 0x1, P4 ;  /* 0x0000007607407211 */ /* 0x080fe200020f0eff */
[----:B------:R-:W-:Y:S01]  /*b240*/  IMAD R200, R212, UR16, RZ ;  /* 0x00000010d4c87c24 */ /* 0x000fe2000f8e02ff */
[----:B------:R-:W-:Y:S01]  /*b250*/  LOP3.LUT R212, R2, 0x26, RZ, 0xfc, !PT ;  /* 0x0000002602d47812 */ /* 0x000fe200078efcff */
[----:B------:R-:W-:Y:S01]  /*b260*/  IMAD R114, R211, UR16, RZ ;  /* 0x00000010d3727c24 */ /* 0x000fe2000f8e02ff */
[----:B------:R-:W-:Y:S01]  /*b270*/  IADD3 R73, P4, PT, R8, R13, RZ ;  /* 0x0000000d08497210 */ /* 0x000fe20007f9e0ff */
[----:B------:R-:W-:Y:S01]  /*b280*/  IMAD R122, R219, UR16, RZ ;  /* 0x00000010db7a7c24 */ /* 0x000fe2000f8e02ff */
[----:B------:R-:W-:Y:S01]  /*b290*/  LOP3.LUT R205, R2, 0x28, RZ, 0xfc, !PT ;  /* 0x0000002802cd7812 */ /* 0x000fe200078efcff */
[----:B------:R-:W-:Y:S01]  /*b2a0*/  IMAD R126, R204, UR16, RZ ;  /* 0x00000010cc7e7c24 */ /* 0x000fe2000f8e02ff */
[----:B------:R-:W-:Y:S01]  /*b2b0*/  LEA.HI.X.SX32 R72, R13, R118, 0x1, P4 ;  /* 0x000000760d487211 */ /* 0x000fe200020f0eff */
[----:B------:R-:W-:Y:S01]  /*b2c0*/  IMAD R110, R203, UR16, RZ ;  /* 0x00000010cb6e7c24 */ /* 0x000fe2000f8e02ff */
[----:B------:R-:W-:Y:S01]  /*b2d0*/  LOP3.LUT R213, R2, 0x24, RZ, 0xfc, !PT ;  /* 0x0000002402d57812 */ /* 0x000fe200078efcff */
[----:B------:R-:W-:Y:S01]  /*b2e0*/  IMAD R204, R212, UR16, RZ ;  /* 0x00000010d4cc7c24 */ /* 0x000fe2000f8e02ff */
[----:B------:R-:W-:Y:S01]  /*b2f0*/  IADD3 R91, P4, PT, R8, R114, RZ ;  /* 0x00000072085b7210 */ /* 0x000fe20007f9e0ff */
[----:B------:R-:W-:Y:S01]  /*b300*/  IMAD R203, R205, UR16, RZ ;  /* 0x00000010cdcb7c24 */ /* 0x000fe2000f8e02ff */
[----:B------:R-:W-:Y:S01]  /*b310*/  LOP3.LUT R212, R2, 0x22, RZ, 0xfc, !PT ;  /* 0x0000002202d47812 */ /* 0x000fe200078efcff */
[----:B------:R-:W-:Y:S01]  /*b320*/  IMAD R205, R213, UR16, RZ ;  /* 0x00000010d5cd7c24 */ /* 0x000fe2000f8e02ff */
[----:B------:R-:W-:-:S02]  /*b330*/  LEA.HI.X.SX32 R114, R114, R118, 0x1, P4 ;  /* 0x0000007672727211 */ /* 0x000fc400020f0eff */
[----:B------:R-:W-:Y:S01]  /*b340*/  IADD3 R97, P4, PT, R8, R126, RZ ;  /* 0x0000007e08617210 */ /* 0x000fe20007f9e0ff */
[----:B------:R-:W-:Y:S01]  /*b350*/  IMAD R206, R212, UR16, RZ ;  /* 0x00000010d4ce7c24 */ /* 0x000fe2000f8e02ff */
[----:B------:R-:W-:Y:S01]  /*b360*/  LOP3.LUT R213, R2, 0x20, RZ, 0xfc, !PT ;  /* 0x0000002002d57812 */ /* 0x000fe200078efcff */
[----:B------:R-:W-:Y:S01]  /*b370*/  IMAD R208, R222, UR16, RZ ;  /* 0x00000010ded07c24 */ /* 0x000fe2000f8e02ff */
[-C--:B------:R-:W-:Y:S02]  /*b380*/  LEA.HI.X.SX32 R126, R126, R118.reuse, 0x1, P4 ;  /* 0x000000767e7e7211 */ /* 0x080fe400020f0eff */
[----:B------:R-:W-:Y:S01]  /*b390*/  IADD3 R111, P4, PT, R8, R205, RZ ;  /* 0x000000cd086f7210 */ /* 0x000fe20007f9e0ff */
[----:B------:R-:W-:Y:S01]  /*b3a0*/  IMAD R207, R213, UR16, RZ ;  /* 0x00000010d5cf7c24 */ /* 0x000fe2000f8e02ff */
[----:B------:R-:W-:Y:S01]  /*b3b0*/  SHF.R.S32.HI R120, RZ, 0x1f, R252 ;  /* 0x0000001fff787819 */ /* 0x000fe200000114fc */
[----:B------:R-:W-:Y:S01]  /*b3c0*/  IMAD R210, R220, UR16, RZ ;  /* 0x00000010dcd27c24 */ /* 0x000fe2000f8e02ff */
[----:B------:R-:W-:Y:S01]  /*b3d0*/  LEA.HI.X.SX32 R205, R205, R118, 0x1, P4 ;  /* 0x00000076cdcd7211 */ /* 0x000fe200020f0eff */
[----:B------:R-:W-:Y:S01]  /*b3e0*/  IMAD R211, R221, UR16, RZ ;  /* 0x00000010ddd37c24 */ /* 0x000fe2000f8e02ff */
[----:B------:R-:W-:-:S02]  /*b3f0*/  IADD3 R117, P4, PT, R8, R208, RZ ;  /* 0x000000d008757210 */ /* 0x000fc40007f9e0ff */
[----:B------:R-:W-:Y:S02]  /*b400*/  LEA.HI R120, R120, R252, RZ, 0x6 ;  /* 0x000000fc78787211 */ /* 0x000fe400078f30ff */
[----:B------:R-:W-:Y:S02]  /*b410*/  LEA.HI.X.SX32 R208, R208, R118, 0x1, P4 ;  /* 0x00000076d0d07211 */ /* 0x000fe400020f0eff */
[----:B------:R-:W-:Y:S01]  /*b420*/  IADD3 R81, P4, PT, R8, R17, RZ ;  /* 0x0000001108517210 */ /* 0x000fe20007f9e0ff */
[----:B-1----:R-:W-:-:S03]  /*b430*/  UIMAD.WIDE.U32 UR14, UR14, 0xc, UR6 ;  /* 0x0000000c0e0e78a5 */ /* 0x002fc6000f8e0006 */
[----:B------:R-:W-:Y:S01]  /*b440*/  LEA.HI.X.SX32 R80, R17, R118, 0x1, P4 ;  /* 0x0000007611507211 */ /* 0x000fe200020f0eff */
[----:B------:R-:W-:Y:S01]  /*b450*/  UIMAD.WIDE.U32 UR8, UR11, 0xc, UR4 ;  /* 0x0000000c0b0878a5 */ /* 0x000fe2000f8e0004 */
[----:B------:R-:W-:Y:S02]  /*b460*/  IMAD.SHL.U32 R13, R22, 0x4, RZ ;  /* 0x00000004160d7824 */ /* 0x000fe400078e00ff */
[----:B------:R-:W-:Y:S01]  /*b470*/  IMAD.SHL.U32 R17, R18, 0x4, RZ ;  /* 0x0000000412117824 */ /* 0x000fe200078e00ff */
[----:B------:R-:W-:Y:S01]  /*b480*/  SHF.L.U64.HI R125, R96, 0x2, R125 ;  /* 0x00000002607d7819 */ /* 0x000fe2000001027d */
[----:B------:R-:W-:Y:S01]  /*b490*/  IMAD.SHL.U32 R7, R92, 0x4, RZ ;  /* 0x000000045c077824 */ /* 0x000fe200078e00ff */
[----:B------:R-:W-:Y:S01]  /*b4a0*/  UIMAD UR12, UR12, 0xc, URZ ;  /* 0x0000000c0c0c78a4 */ /* 0x000fe2000f8e02ff */
[----:B------:R-:W-:Y:S01]  /*b4b0*/  SHF.L.U64.HI R199, R198, 0x2, R199 ;  /* 0x00000002c6c77819 */ /* 0x000fe200000102c7 */
[----:B------:R-:W-:Y:S01]  /*b4c0*/  UIMAD UR10, UR10, 0xc, URZ ;  /* 0x0000000c0a0a78a4 */ /* 0x000fe2000f8e02ff */
[----:B------:R-:W-:Y:S01]  /*b4d0*/  SHF.L.U64.HI R197, R196, 0x2, R197 ;  /* 0x00000002c4c57819 */ /* 0x000fe200000102c5 */
[----:B------:R-:W-:Y:S01]  /*b4e0*/  VIADD R124, R124, 0xffffff40 ;  /* 0xffffff407c7c7836 */ /* 0x000fe20000000000 */
[----:B------:R-:W-:Y:S01]  /*b4f0*/  SHF.L.U64.HI R195, R194, 0x2, R195 ;  /* 0x00000002c2c37819 */ /* 0x000fe200000102c3 */
[----:B------:R-:W-:Y:S01]  /*b500*/  IMAD.SHL.U32 R198, R198, 0x4, RZ ;  /* 0x00000004c6c67824 */ /* 0x000fe200078e00ff */
        /* <DEDUP_REMOVED lines=78> */
[----:B------:R-:W-:-:S02]  /*b9f0*/  SHF.L.U64.HI R36, R37, 0x2, R36 ;  /* 0x0000000225247819 */ /* 0x000fc40000010224 */
[----:B---3--:R-:W-:-:S04]  /*ba00*/  IADD3 R57, P2, PT, R10, R216, RZ ;  /* 0x000000d80a397210 */ /* 0x008fc80007f5e0ff */
[----:B------:R-:W-:Y:S02]  /*ba10*/  LEA.HI.X.SX32 R56, R216, R58, 0x1, P2 ;  /* 0x0000003ad8387211 */ /* 0x000fe400010f0eff */
[----:B------:R-:W-:-:S04]  /*ba20*/  IADD3 R61, P2, PT, R8, R5, RZ ;  /* 0x00000005083d7210 */ /* 0x000fc80007f5e0ff */
[-C--:B------:R-:W-:Y:S02]  /*ba30*/  LEA.HI.X.SX32 R60, R5, R118.reuse, 0x1, P2 ;  /* 0x00000076053c7211 */ /* 0x080fe400010f0eff */
[----:B------:R-:W-:Y:S02]  /*ba40*/  IADD3 R69, P2, PT, R8, R11, RZ ;  /* 0x0000000b08457210 */ /* 0x000fe40007f5e0ff */
[C---:B--2---:R-:W-:Y:S02]  /*ba50*/  IADD3 R55, P5, PT, R10.reuse, R209, RZ ;  /* 0x000000d10a377210 */ /* 0x044fe40007fbe0ff */
[----:B------:R-:W-:Y:S02]  /*ba60*/  LEA.HI.X.SX32 R68, R11, R118, 0x1, P2 ;  /* 0x000000760b447211 */ /* 0x000fe400010f0eff */
[----:B----4-:R-:W-:Y:S02]  /*ba70*/  IADD3 R59, P3, PT, R10, R217, RZ ;  /* 0x000000d90a3b7210 */ /* 0x010fe40007f7e0ff */
[----:B------:R-:W-:-:S02]  /*ba80*/  IADD3 R77, P2, PT, R8, R15, RZ ;  /* 0x0000000f084d7210 */ /* 0x000fc40007f5e0ff */
[-C--:B------:R-:W-:Y:S02]  /*ba90*/  LEA.HI.X.SX32 R54, R209, R58.reuse, 0x1, P5 ;  /* 0x0000003ad1367211 */ /* 0x080fe400028f0eff */
[----:B------:R-:W-:Y:S02]  /*baa0*/  LEA.HI.X.SX32 R58, R217, R58, 0x1, P3 ;  /* 0x0000003ad93a7211 */ /* 0x000fe400018f0eff */
[----:B------:R-:W-:Y:S02]  /*bab0*/  LEA.HI.X.SX32 R76, R15, R118, 0x1, P2 ;  /* 0x000000760f4c7211 */ /* 0x000fe400010f0eff */
[C---:B------:R-:W-:Y:S02]  /*bac0*/  IADD3 R63, P3, PT, R8.reuse, R6, RZ ;  /* 0x00000006083f7210 */ /* 0x040fe40007f7e0ff */
[----:B------:R-:W-:Y:S02]  /*bad0*/  IADD3 R85, P2, PT, R8, R108, RZ ;  /* 0x0000006c08557210 */ /* 0x000fe40007f5e0ff */
[----:B------:R-:W-:-:S02]  /*bae0*/  LEA.HI.X.SX32 R62, R6, R118, 0x1, P3 ;  /* 0x00000076063e7211 */ /* 0x000fc400018f0eff */
[----:B------:R-:W-:Y:S02]  /*baf0*/  LEA.HI.X.SX32 R108, R108, R118, 0x1, P2 ;  /* 0x000000766c6c7211 */ /* 0x000fe400010f0eff */
[C---:B------:R-:W-:Y:S02]  /*bb00*/  IADD3 R71, P3, PT, R8.reuse, R12, RZ ;  /* 0x0000000c08477210 */ /* 0x040fe40007f7e0ff */
[----:B------:R-:W-:Y:S02]  /*bb10*/  IADD3 R93, P2, PT, R8, R116, RZ ;  /* 0x00000074085d7210 */ /* 0x000fe40007f5e0ff */
[-C--:B------:R-:W-:Y:S02]  /*bb20*/  LEA.HI.X.SX32 R70, R12, R118.reuse, 0x1, P3 ;  /* 0x000000760c467211 */ /* 0x080fe400018f0eff */
[----:B------:R-:W-:Y:S02]  /*bb30*/  LEA.HI.X.SX32 R116, R116, R118, 0x1, P2 ;  /* 0x0000007674747211 */ /* 0x000fe400010f0eff */
[----:B------:R-:W-:-:S02]  /*bb40*/  IADD3 R79, P3, PT, R8, R16, RZ ;  /* 0x00000010084f7210 */ /* 0x000fc40007f7e0ff */
[----:B------:R-:W-:Y:S02]  /*bb50*/  IADD3 R99, P2, PT, R8, R127, RZ ;  /* 0x0000007f08637210 */ /* 0x000fe40007f5e0ff */
[-C--:B------:R-:W-:Y:S02]  /*bb60*/  LEA.HI.X.SX32 R78, R16, R118.reuse, 0x1, P3 ;  /* 0x00000076104e7211 */ /* 0x080fe400018f0eff */
        /* <DEDUP_REMOVED lines=10> */
[C---:B------:R-:W-:Y:S02]  /*bc10*/  IADD3 R107, P2, PT, R8.reuse, R203, RZ ;  /* 0x000000cb086b7210 */ /* 0x040fe40007f5e0ff */
[----:B------:R-:W-:Y:S01]  /*bc20*/  IADD3 R67, P5, PT, R8, R9, RZ ;  /* 0x0000000908437210 */ /* 0x000fe20007fbe0ff */
[----:B------:R-:W-:Y:S01]  /*bc30*/  IMAD R209, R223, UR16, RZ ;  /* 0x00000010dfd17c24 */ /* 0x000fe2000f8e02ff */
[-C--:B------:R-:W-:Y:S02]  /*bc40*/  LEA.HI.X.SX32 R200, R200, R118.reuse, 0x1, P3 ;  /* 0x00000076c8c87211 */ /* 0x080fe400018f0eff */
[-C--:B------:R-:W-:Y:S02]  /*bc50*/  LEA.HI.X.SX32 R203, R203, R118.reuse, 0x1, P2 ;  /* 0x00000076cbcb7211 */ /* 0x080fe400010f0eff */
[----:B------:R-:W-:Y:S02]  /*bc60*/  LEA.HI.X.SX32 R66, R9, R118, 0x1, P5 ;  /* 0x0000007609427211 */ /* 0x000fe400028f0eff */
[----:B------:R-:W-:-:S02]  /*bc70*/  IADD3 R109, P3, PT, R8, R204, RZ ;  /* 0x000000cc086d7210 */ /* 0x000fc40007f7e0ff */
[C---:B------:R-:W-:Y:S02]  /*bc80*/  IADD3 R113, P2, PT, R8.reuse, R206, RZ ;  /* 0x000000ce08717210 */ /* 0x040fe40007f5e0ff */
[----:B------:R-:W-:Y:S02]  /*bc90*/  IADD3 R75, P5, PT, R8, R14, RZ ;  /* 0x0000000e084b7210 */ /* 0x000fe40007fbe0ff */
        /* <DEDUP_REMOVED lines=10> */
[----:B------:R-:W-:Y:S02]  /*bd40*/  IADD3 R123, P3, PT, R8, R211, RZ ;  /* 0x000000d3087b7210 */ /* 0x000fe40007f7e0ff */
[----:B------:R-:W-:Y:S02]  /*bd50*/  SHF.L.U64.HI R10, R84, 0x2, R102 ;  /* 0x00000002540a7819 */ /* 0x000fe40000010266 */
[----:B------:R-:W-:Y:S02]  /*bd60*/  IADD3 R83, P5, PT, R8, R225, RZ ;  /* 0x000000e108537210 */ /* 0x000fe40007fbe0ff */
[----:B------:R-:W-:Y:S02]  /*bd70*/  SHF.L.U64.HI R102, R103, 0x2, R201 ;  /* 0x0000000267667819 */ /* 0x000fe400000102c9 */
[----:B------:R-:W-:Y:S02]  /*bd80*/  SHF.R.S32.HI R201, RZ, 0x6, R120 ;  /* 0x00000006ffc97819 */ /* 0x000fe40000011478 */
[----:B------:R-:W-:-:S02]  /*bd90*/  LEA.HI.X.SX32 R210, R210, R118, 0x1, P2 ;  /* 0x00000076d2d27211 */ /* 0x000fc400010f0eff */
[-C--:B------:R-:W-:Y:S02]  /*bda0*/  LEA.HI.X.SX32 R211, R211, R118.reuse, 0x1, P3 ;  /* 0x00000076d3d37211 */ /* 0x080fe400018f0eff */
[----:B------:R-:W-:Y:S02]  /*bdb0*/  SHF.L.U64.HI R12, R22, 0x2, R100 ;  /* 0x00000002160c7819 */ /* 0x000fe40000010264 */
[----:B------:R-:W-:Y:S02]  /*bdc0*/  LEA.HI.X.SX32 R118, R225, R118, 0x1, P5 ;  /* 0x00000076e1767211 */ /* 0x000fe400028f0eff */
[----:B------:R-:W-:Y:S01]  /*bdd0*/  SHF.L.U64.HI R100, R101, 0x2, R200 ;  /* 0x0000000265647819 */ /* 0x000fe200000102c8 */
[----:B------:R-:W-:Y:S01]  /*bde0*/  IMAD.SHL.U32 R15, R20, 0x4, RZ ;  /* 0x00000004140f7824 */ /* 0x000fe200078e00ff */
[----:B------:R-:W-:Y:S01]  /*bdf0*/  VIMNMX R200, PT, PT, R201, 0x2, !PT ;  /* 0x00000002c9c87848 */ /* 0x000fe20007fe0100 */
[----:B------:R-:W-:Y:S01]  /*be00*/  IMAD.SHL.U32 R9, R88, 0x4, RZ ;  /* 0x0000000458097824 */ /* 0x000fe200078e00ff */
[----:B------:R-:W-:Y:S01]  /*be10*/  SHF.L.U64.HI R14, R20, 0x2, R98 ;  /* 0x00000002140e7819 */ /* 0x000fe20000010262 */
[----:B------:R-:W-:Y:S01]  /*be20*/  IMAD.SHL.U32 R11, R84, 0x4, RZ ;  /* 0x00000004540b7824 */ /* 0x000fe200078e00ff */
[----:B------:R-:W-:Y:S01]  /*be30*/  SHF.L.U64.HI R16, R18, 0x2, R94 ;  /* 0x0000000212107819 */ /* 0x000fe2000001025e */
[----:B------:R-:W-:Y:S01]  /*be40*/  IMAD.SHL.U32 R5, R96, 0x4, RZ ;  /* 0x0000000460057824 */ /* 0x000fe200078e00ff */
[----:B------:R-:W-:-:S02]  /*be50*/  SHF.L.U64.HI R6, R92, 0x2, R106 ;  /* 0x000000025c067819 */ /* 0x000fc4000001026a */
[----:B------:R-:W-:Y:S02]  /*be60*/  SHF.L.U64.HI R8, R88, 0x2, R104 ;  /* 0x0000000258087819 */ /* 0x000fe40000010268 */
[----:B------:R-:W-:Y:S02]  /*be70*/  SHF.L.U64.HI R18, R19, 0x2, R90 ;  /* 0x0000000213127819 */ /* 0x000fe4000001025a */
[----:B------:R-:W-:Y:S02]  /*be80*/  SHF.L.U64.HI R20, R21, 0x2, R86 ;  /* 0x0000000215147819 */ /* 0x000fe40000010256 */
[----:B------:R-:W-:Y:S02]  /*be90*/  SHF.L.U64.HI R22, R23, 0x2, R82 ;  /* 0x0000000217167819 */ /* 0x000fe40000010252 */
[----:B------:R-:W-:Y:S02]  /*bea0*/  SHF.L.U64.HI R82, R83, 0x2, R118 ;  /* 0x0000000253527819 */ /* 0x000fe40000010276 */
[----:B------:R-:W-:-:S02]  /*beb0*/  SHF.L.U64.HI R84, R85, 0x2, R108 ;  /* 0x0000000255547819 */ /* 0x000fc4000001026c */
[----:B------:R-:W-:Y:S02]  /*bec0*/  SHF.L.U64.HI R86, R87, 0x2, R110 ;  /* 0x0000000257567819 */ /* 0x000fe4000001026e */
[----:B------:R-:W-:Y:S02]  /*bed0*/  SHF.L.U64.HI R88, R89, 0x2, R112 ;  /* 0x0000000259587819 */ /* 0x000fe40000010270 */
[----:B------:R-:W-:Y:S02]  /*bee0*/  SHF.L.U64.HI R90, R91, 0x2, R114 ;  /* 0x000000025b5a7819 */ /* 0x000fe40000010272 */
[----:B------:R-:W-:Y:S02]  /*bef0*/  SHF.L.U64.HI R92, R93, 0x2, R116 ;  /* 0x000000025d5c7819 */ /* 0x000fe40000010274 */
        /* <DEDUP_REMOVED lines=69> */
[----:B------:R-:W-:-:S02]  /*c350*/  IMAD.SHL.U32 R95, R95, 0x4, RZ ;  /* 0x000000045f5f7824 */ /* 0x000fc400078e00ff */
[----:B------:R-:W-:Y:S02]  /*c360*/  IMAD.SHL.U32 R97, R97, 0x4, RZ ;  /* 0x0000000461617824 */ /* 0x000fe400078e00ff */
[----:B------:R-:W-:Y:S02]  /*c370*/  IMAD.SHL.U32 R99, R99, 0x4, RZ ;  /* 0x0000000463637824 */ /* 0x000fe400078e00ff */
[----:B------:R-:W-:Y:S02]  /*c380*/  IMAD.SHL.U32 R101, R101, 0x4, RZ ;  /* 0x0000000465657824 */ /* 0x000fe400078e00ff */
[----:B------:R-:W-:Y:S02]  /*c390*/  IMAD.SHL.U32 R103, R103, 0x4, RZ ;  /* 0x0000000467677824 */ /* 0x000fe400078e00ff */
[----:B------:R-:W-:Y:S02]  /*c3a0*/  IMAD.SHL.U32 R105, R105, 0x4, RZ ;  /* 0x0000000469697824 */ /* 0x000fe400078e00ff */
        /* <DEDUP_REMOVED lines=9> */
[----:B------:R-:W-:Y:S02]  /*c440*/  VIADD R201, R201, 0xfffffffd ;  /* 0xfffffffdc9c97836 */ /* 0x000fe40000000000 */
[----:B------:R-:W-:Y:S02]  /*c450*/  VIADD R200, R200, 0xffffffff ;  /* 0xffffffffc8c87836 */ /* 0x000fe40000000000 */
[----:B------:R-:W-:Y:S01]  /*c460*/  IMAD.MOV.U32 R126, RZ, RZ, RZ ;  /* 0x000000ffff7e7224 */ /* 0x000fe200078e00ff */
[----:B------:R-:W-:Y:S01]  /*c470*/  UMOV UR39, 0x1 ;  /* 0x0000000100277882 */ /* 0x000fe20000000000 */
[----:B------:R-:W-:Y:S01]  /*c480*/  UMOV UR38, 0x2 ;  /* 0x0000000200267882 */ /* 0x000fe20000000000 */
[----:B------:R-:W-:Y:S01]  /*c490*/  UMOV UR6, URZ ;  /* 0x000000ff00067c82 */ /* 0x000fe20008000000 */
[----:B------:R-:W-:Y:S01]  /*c4a0*/  UMOV UR5, URZ ;  /* 0x000000ff00057c82 */ /* 0x000fe20008000000 */
[----:B------:R-:W-:Y:S01]  /*c4b0*/  UMOV UR4, URZ ;  /* 0x000000ff00047c82 */ /* 0x000fe20008000000 */
[----:B------:R-:W-:-:S02]  /*c4c0*/  UIADD3 UR37, UPT, UPT, UR15, UR12, URZ ;  /* 0x0000000c0f257290 */ /* 0x000fc4000fffe0ff */
[----:B------:R-:W-:Y:S01]  /*c4d0*/  UIADD3 UR36, UPT, UPT, UR9, UR10, URZ ;  /* 0x0000000a09247290 */ /* 0x000fe2000fffe0ff */
[----:B------:R-:W-:Y:S01]  /*c4e0*/  UMOV UR68, UR14 ;  /* 0x0000000e00447c82 */ /* 0x000fe20008000000 */
[----:B------:R-:W-:-:S10]  /*c4f0*/  UMOV UR70, UR8 ;  /* 0x0000000800467c82 */ /* 0x000fd40008000000 */
.L_x_10:
[----:B------:R-:W-:Y:S01]  /*c500*/  UIADD3 UR6, UPT, UPT, UR6, 0x1, URZ ;  /* 0x0000000106067890 */ /* 0x000fe2000fffe0ff */
[----:B------:R-:W-:-:S04]  /*c510*/  DEPBAR.LE SB0, 0x2 ;  /* 0x000080800000791a */ /* 0x000fc80000000000 */
[----:B------:R-:W-:Y:S01]  /*c520*/  ULEA UR30, UR39, UR33, 0x3 ;  /* 0x00000021271e7291 */ /* 0x000fe2000f8e18ff */
[----:B------:R-:W-:Y:S01]  /*c530*/  IMAD.U32 R126, R126, -0x80000000, RZ ;  /* 0x800000007e7e7824 */ /* 0x000fe200078e00ff */
[----:B------:R-:W-:Y:S02]  /*c540*/  UISETP.GT.AND UP1, UPT, UR6, 0x2, UPT ;  /* 0x000000020600788c */ /* 0x000fe4000bf24270 */
[----:B------:R-:W-:Y:S02]  /*c550*/  UIADD3 UR30, UPT, UPT, UR30, 0x24000, URZ ;  /* 0x000240001e1e7890 */ /* 0x000fe4000fffe0ff */
[----:B------:R-:W-:Y:S01]  /*c560*/  USEL UR6, UR6, URZ, !UP1 ;  /* 0x000000ff06067287 */ /* 0x000fe2000c800000 */
[----:B------:R-:W-:Y:S06]  /*c570*/  BAR.SYNC.DEFER_BLOCKING 0x0 ;  /* 0x0000000000007b1d */ /* 0x000fec0000010000 */
[----:B------:R-:W-:Y:S05]  /*c580*/  @P0 BRA `(.L_x_8) ;  /* 0x0000000400100947 */ /* 0x000fea0003800000 */
[----:B------:R-:W-:Y:S02]  /*c590*/  ULEA UR9, UR6, UR33, 0xe ;  /* 0x0000002106097291 */ /* 0x000fe4000f8e70ff */
[----:B------:R-:W-:Y:S02]  /*c5a0*/  ULEA UR8, UR6, UR33, 0xf ;  /* 0x0000002106087291 */ /* 0x000fe4000f8e78ff */
[----:B------:R-:W-:Y:S02]  /*c5b0*/  UIADD3 UR9, UPT, UPT, UR9, 0x18000, URZ ;  /* 0x0001800009097890 */ /* 0x000fe4000fffe0ff */
[----:B------:R-:W-:Y:S02]  /*c5c0*/  USHF.R.U32.HI UR18, URZ, 0x4, UR8 ;  /* 0x00000004ff127899 */ /* 0x000fe40008011608 */
[----:B------:R-:W-:Y:S02]  /*c5d0*/  USHF.R.U32.HI UR9, URZ, 0x4, UR9 ;  /* 0x00000004ff097899 */ /* 0x000fe40008011609 */
[----:B------:R-:W-:-:S02]  /*c5e0*/  USGXT.U32 UR18, UR18, 0xe ;  /* 0x0000000e1212789a */ /* 0x000fc40008000000 */
[----:B------:R-:W-:Y:S02]  /*c5f0*/  USGXT.U32 UR16, UR9, 0xe ;  /* 0x0000000e0910789a */ /* 0x000fe40008000000 */
[----:B------:R-:W-:Y:S02]  /*c600*/  UIADD3 UR14, UP2, UPT, UR18, 0x2, URZ ;  /* 0x00000002120e7890 */ /* 0x000fe4000ff5e0ff */
[----:B------:R-:W-:Y:S01]  /*c610*/  UIADD3 UR12, UP1, UPT, UR16, 0x2, URZ ;  /* 0x00000002100c7890 */ /* 0x000fe2000ff3e0ff */
[----:B------:R-:W-:Y:S01]  /*c620*/  UMOV UR8, URZ ;  /* 0x000000ff00087c82 */ /* 0x000fe20008000000 */
[----:B------:R-:W-:Y:S01]  /*c630*/  UMOV UR7, URZ ;  /* 0x000000ff00077c82 */ /* 0x000fe20008000000 */
[----:B------:R-:W-:Y:S02]  /*c640*/  UIADD3.X UR15, UPT, UPT, UR8, 0x40004040, URZ, UP2, !UPT ;  /* 0x40004040080f7890 */ /* 0x000fe400097fe4ff */
[----:B------:R-:W-:Y:S02]  /*c650*/  UIADD3 UR56, UP5, UPT, UR14, 0x2, URZ ;  /* 0x000000020e387890 */ /* 0x000fe4000ffbe0ff */
[----:B------:R-:W-:-:S02]  /*c660*/  UIADD3.X UR13, UPT, UPT, UR7, 0x40004040, URZ, UP1, !UPT ;  /* 0x40004040070d7890 */ /* 0x000fc40008ffe4ff */
[----:B------:R-:W-:Y:S02]  /*c670*/  UIADD3 UR58, UP6, UPT, UR14, 0x4, URZ ;  /* 0x000000040e3a7890 */ /* 0x000fe4000ffde0ff */
[----:B------:R-:W-:Y:S02]  /*c680*/  UIADD3 UR60, UP1, UPT, UR14, 0x3fe, URZ ;  /* 0x000003fe0e3c7890 */ /* 0x000fe4000ff3e0ff */
[----:B------:R-:W-:Y:S02]  /*c690*/  UIADD3 UR64, UP2, UPT, UR14, 0x400, URZ ;  /* 0x000004000e407890 */ /* 0x000fe4000ff5e0ff */
[----:B------:R-:W-:Y:S02]  /*c6a0*/  UIADD3 UR62, UP4, UPT, UR12, 0x2, URZ ;  /* 0x000000020c3e7890 */ /* 0x000fe4000ff9e0ff */
[----:B------:R-:W-:Y:S02]  /*c6b0*/  UIADD3 UR66, UP3, UPT, UR14, 0x402, URZ ;  /* 0x000004020e427890 */ /* 0x000fe4000ff7e0ff */
[----:B------:R-:W-:-:S02]  /*c6c0*/  UIADD3.X UR57, UPT, UPT, UR15, URZ, URZ, UP5, !UPT ;  /* 0x000000ff0f397290 */ /* 0x000fc4000affe4ff */
[----:B------:R-:W-:Y:S02]  /*c6d0*/  UIADD3 UR22, UP5, UPT, UR12, 0x4, URZ ;  /* 0x000000040c167890 */ /* 0x000fe4000ffbe0ff */
[----:B------:R-:W-:Y:S01]  /*c6e0*/  UIADD3.X UR59, UPT, UPT, UR15, URZ, URZ, UP6, !UPT ;  /* 0x000000ff0f3b7290 */ /* 0x000fe2000b7fe4ff */
[----:B------:R-:W-:Y:S01]  /*c6f0*/  UMOV UR8, UR30 ;  /* 0x0000001e00087c82 */ /* 0x000fe20008000000 */
[----:B------:R-:W-:Y:S01]  /*c700*/  UMOV UR9, URZ ;  /* 0x000000ff00097c82 */ /* 0x000fe20008000000 */
[----:B------:R-:W-:Y:S02]  /*c710*/  UIADD3 UR24, UP6, UPT, UR12, 0x1fe, URZ ;  /* 0x000001fe0c187890 */ /* 0x000fe4000ffde0ff */
[----:B------:R-:W-:Y:S02]  /*c720*/  UIADD3.X UR61, UPT, UPT, UR15, URZ, URZ, UP1, !UPT ;  /* 0x000000ff0f3d7290 */ /* 0x000fe40008ffe4ff */
[----:B------:R-:W-:Y:S02]  /*c730*/  UIADD3 UR26, UP1, UPT, UR12, 0x200, URZ ;  /* 0x000002000c1a7890 */ /* 0x000fe4000ff3e0ff */
[----:B------:R-:W-:Y:S01]  /*c740*/  UIADD3.X UR65, UPT, UPT, UR15, URZ, URZ, UP2, !UPT ;  /* 0x000000ff0f417290 */ /* 0x000fe200097fe4ff */
[----:B------:R-:W-:Y:S01]  /*c750*/  UMOV UR7, UR8 ;  /* 0x0000000800077c82 */ /* 0x000fe20008000000 */
[----:B------:R-:W-:-:S02]  /*c760*/  UIADD3.X UR63, UPT, UPT, UR13, URZ, URZ, UP4, !UPT ;  /* 0x000000ff0d3f7290 */ /* 0x000fc4000a7fe4ff */
[----:B------:R-:W-:Y:S02]  /*c770*/  UIADD3 UR28, UP2, UPT, UR12, 0x202, URZ ;  /* 0x000002020c1c7890 */ /* 0x000fe4000ff5e0ff */
[----:B------:R-:W-:Y:S02]  /*c780*/  UIADD3.X UR67, UPT, UPT, UR15, URZ, URZ, UP3, !UPT ;  /* 0x000000ff0f437290 */ /* 0x000fe40009ffe4ff */
[----:B------:R-:W-:Y:S02]  /*c790*/  UIADD3 UR8, UP4, UPT, UR14, 0x404, URZ ;  /* 0x000004040e087890 */ /* 0x000fe4000ff9e0ff */
[----:B------:R-:W-:Y:S02]  /*c7a0*/  UIADD3 UR34, UP3, UPT, UR12, 0x204, URZ ;  /* 0x000002040c227890 */ /* 0x000fe4000ff7e0ff */
[----:B------:R-:W-:Y:S02]  /*c7b0*/  UIADD3.X UR23, UPT, UPT, UR13, URZ, URZ, UP5, !UPT ;  /* 0x000000ff0d177290 */ /* 0x000fe4000affe4ff */
[----:B------:R-:W-:-:S02]  /*c7c0*/  UIADD3.X UR25, UPT, UPT, UR13, URZ, URZ, UP6, !UPT ;  /* 0x000000ff0d197290 */ /* 0x000fc4000b7fe4ff */
[----:B------:R-:W-:Y:S02]  /*c7d0*/  UIADD3.X UR27, UPT, UPT, UR13, URZ, URZ, UP1, !UPT ;  /* 0x000000ff0d1b7290 */ /* 0x000fe40008ffe4ff */
[----:B------:R-:W-:Y:S01]  /*c7e0*/  UIADD3.X UR29, UPT, UPT, UR13, URZ, URZ, UP2, !UPT ;  /* 0x000000ff0d1d7290 */ /* 0x000fe200097fe4ff */
[----:B------:R-:W-:Y:S01]  /*c7f0*/  UMOV UR20, 0x0 ;  /* 0x0000000000147882 */ /* 0x000fe20000000000 */
[----:B------:R-:W-:Y:S01]  /*c800*/  UMOV UR21, 0x4200910 ;  /* 0x0420091000157882 */ /* 0x000fe20000000000 */
[----:B------:R-:W-:Y:S01]  /*c810*/  UMOV UR19, 0x40004040 ;  /* 0x4000404000137882 */ /* 0x000fe20000000000 */
[----:B------:R-:W-:Y:S01]  /*c820*/  UMOV UR17, 0x40004040 ;  /* 0x4000404000117882 */ /* 0x000fe20000000000 */
[----:B------:R-:W-:Y:S01]  /*c830*/  UIADD3.X UR9, UPT, UPT, UR15, URZ, URZ, UP4, !UPT ;  /* 0x000000ff0f097290 */ /* 0x000fe2000a7fe4ff */
[----:B------:R1:W-:Y:S01]  /*c840*/  UTCHMMA gdesc[UR16], gdesc[UR18], tmem[UR32], tmem[UR20], idesc[UR21], UPT ;  /* 0x00ff1412100075ea */ /* 0x0003e2000b800020 */
[----:B------:R-:W-:Y:S01]  /*c850*/  UIADD3.X UR35, UPT, UPT, UR13, URZ, URZ, UP3, !UPT ;  /* 0x000000ff0d237290 */ /* 0x000fe20009ffe4ff */
[----:B------:R-:W-:Y:S01]  /*c860*/  UMOV UR10, 0x0 ;  /* 0x00000000000a7882 */ /* 0x000fe20000000000 */
[----:B------:R-:W-:Y:S01]  /*c870*/  UMOV UR11, 0x4200910 ;  /* 0x04200910000b7882 */ /* 0x000fe20000000000 */
[----:B------:R-:W-:Y:S01]  /*c880*/  UMOV UR50, 0x0 ;  /* 0x0000000000327882 */ /* 0x000fe20000000000 */
[----:B------:R-:W-:Y:S01]  /*c890*/  UMOV UR51, 0x4200910 ;  /* 0x0420091000337882 */ /* 0x000fe20000000000 */
        /* <DEDUP_REMOVED lines=19> */
.L_x_8:
[----:B------:R-:W2:Y:S01]  /*c9d0*/  SYNCS.PHASECHK.TRANS64.TRYWAIT P3, [UR40], R126 ;  /* 0x0000007eff0075a7 */ /* 0x000ea20008061128 */
[----:B------:R-:W-:Y:S01]  /*c9e0*/  ISETP.LE.AND P2, PT, R201, UR4, PT ;  /* 0x00000004c9007c0c */ /* 0x000fe2000bf43270 */
[----:B-1----:R-:W-:Y:S01]  /*c9f0*/  UMOV UR7, UR5 ;  /* 0x0000000500077c82 */ /* 0x002fe20008000000 */
[----:B--2---:R-:W-:Y:S11]  /*ca00*/  @!P3 BRA `(.L_x_9) ;  /* 0x0000004000bcb947 */ /* 0x004ff60003800000 */
.L_x_16:
[----:B------:R-:W-:Y:S01]  /*ca10*/  BAR.SYNC.DEFER_BLOCKING 0x0 ;  /* 0x0000000000007b1d */ /* 0x000fe20000010000 */
[C---:B------:R-:W-:Y:S01]  /*ca20*/  ISETP.GE.AND P3, PT, R2.reuse, R124, PT ;  /* 0x0000007c0200720c */ /* 0x040fe20003f66270 */
[----:B------:R-:W-:Y:S01]  /*ca30*/  UIADD3 UR38, UPT, UPT, UR38, 0x1, URZ ;  /* 0x0000000126267890 */ /* 0x000fe2000fffe0ff */
[----:B------:R-:W-:Y:S01]  /*ca40*/  LOP3.LUT R203, R2, 0x2, RZ, 0xfc, !PT ;  /* 0x0000000202cb7812 */ /* 0x000fe200078efcff */
[----:B------:R-:W-:Y:S01]  /*ca50*/  UIADD3 UR4, UPT, UPT, UR4, 0x1, URZ ;  /* 0x0000000104047890 */ /* 0x000fe2000fffe0ff */
[----:B------:R-:W-:Y:S01]  /*ca60*/  SEL R126, RZ, 0x4, P3 ;  /* 0x00000004ff7e7807 */ /* 0x000fe20001800000 */
[----:B------:R-:W-:Y:S01]  /*ca70*/  UISETP.GT.AND UP1, UPT, UR38, 0x2, UPT ;  /* 0x000000022600788c */ /* 0x000fe2000bf24270 */
[----:B------:R-:W-:Y:S01]  /*ca80*/  LOP3.LUT R204, R3, 0x10, RZ, 0x3c, !PT ;  /* 0x0000001003cc7812 */ /* 0x000fe200078e3cff */
[----:B------:R-:W-:Y:S01]  /*ca90*/  UIADD3 UR39, UPT, UPT, UR39, 0x1, URZ ;  /* 0x0000000127277890 */ /* 0x000fe2000fffe0ff */
[----:B------:R-:W-:Y:S01]  /*caa0*/  SEL R126, R126, RZ, !P2 ;  /* 0x000000ff7e7e7207 */ /* 0x000fe20005000000 */
[----:B------:R-:W-:-:S02]  /*cab0*/  USEL UR38, UR38, URZ, !UP1 ;  /* 0x000000ff26267287 */ /* 0x000fc4000c800000 */
[----:B------:R-:W-:Y:S01]  /*cac0*/  UISETP.GT.AND UP1, UPT, UR39, 0x1, UPT ;  /* 0x000000012700788c */ /* 0x000fe2000bf24270 */
[----:B------:R-:W-:Y:S01]  /*cad0*/  ISETP.NE.U32.AND P3, PT, R126, RZ, PT ;  /* 0x000000ff7e00720c */ /* 0x000fe20003f65070 */
[----:B------:R-:W-:Y:S01]  /*cae0*/  ULEA UR5, UR38, UR33, 0xe ;  /* 0x0000002126057291 */ /* 0x000fe2000f8e70ff */
[----:B------:R-:W-:Y:S01]  /*caf0*/  IADD3 R126, P4, PT, R83, UR70, RZ ;  /* 0x00000046537e7c10 */ /* 0x000fe2000ff9e0ff */
[----:B------:R-:W-:Y:S01]  /*cb00*/  USEL UR39, UR39, URZ, !UP1 ;  /* 0x000000ff27277287 */ /* 0x000fe2000c800000 */
[----:B------:R-:W-:Y:S02]  /*cb10*/  UMOV UR40, UR30 ;  /* 0x0000001e00287c82 */ /* 0x000fe40008000000 */
[----:B------:R-:W-:Y:S01]  /*cb20*/  IADD3.X R127, PT, PT, R82, UR36, RZ, P4, !PT ;  /* 0x00000024527f7c10 */ /* 0x000fe2000a7fe4ff */
[----:B------:R-:W-:-:S06]  /*cb30*/  VIADD R202, R3, UR5 ;  /* 0x0000000503ca7c36 */ /* 0x000fcc0008000000 */
[----:B------:R-:W-:Y:S01]  /*cb40*/  @!PT LDS RZ, [RZ] ;  /* 0x00000000fffff984 */ /* 0x000fe20000000800 */
[----:B------:R-:W-:Y:S01]  /*cb50*/  @!PT LDS RZ, [RZ] ;  /* 0x00000000fffff984 */ /* 0x000fe20000000800 */
[----:B------:R-:W-:Y:S01]  /*cb60*/  @!PT LDS RZ, [RZ] ;  /* 0x00000000fffff984 */ /* 0x000fe20000000800 */
[----:B------:R1:W-:Y:S01]  /*cb70*/  LDGSTS.E [R202+0x18000], desc[UR42][R126.64], P3 ;  /* 0x180000007eca7fae */ /* 0x0003e200099a102a */
[----:B------:R-:W-:Y:S02]  /*cb80*/  ISETP.GE.AND P3, PT, R203, R124, PT ;  /* 0x0000007ccb00720c */ /* 0x000fe40003f66270 */
[----:B------:R-:W-:Y:S02]  /*cb90*/  LOP3.LUT R203, R2, 0x20, RZ, 0xfc, !PT ;  /* 0x0000002002cb7812 */ /* 0x000fe400078efcff */
[----:B-1----:R-:W-:-:S04]  /*cba0*/  SEL R126, RZ, 0x4, P3 ;  /* 0x00000004ff7e7807 */ /* 0x002fc80001800000 */
[----:B------:R-:W-:-:S04]  /*cbb0*/  SEL R126, R126, RZ, !P2 ;  /* 0x000000ff7e7e7207 */ /* 0x000fc80005000000 */
[----:B------:R-:W-:Y:S02]  /*cbc0*/  ISETP.NE.U32.AND P3, PT, R126, RZ, PT ;  /* 0x000000ff7e00720c */ /* 0x000fe40003f65070 */
[----:B------:R-:W-:-:S04]  /*cbd0*/  IADD3 R126, P4, PT, R81, UR70, RZ ;  /* 0x00000046517e7c10 */ /* 0x000fc8000ff9e0ff */
[----:B------:R-:W-:-:S07]  /*cbe0*/  IADD3.X R127, PT, PT, R80, UR36, RZ, P4, !PT ;  /* 0x00000024507f7c10 */ /* 0x000fce000a7fe4ff */
        /* <DEDUP_REMOVED lines=19> */
[----:B-1----:R-:W-:Y:S01]  /*cd20*/  SEL R126, RZ, 0x4, P3 ;  /* 0x00000004ff7e7807 */ /* 0x002fe20001800000 */
[----:B------:R-:W-:Y:S01]  /*cd30*/  VIADD R202, R204, UR5 ;  /* 0x00000005ccca7c36 */ /* 0x000fe20008000000 */
[----:B------:R-:W-:Y:S02]  /*cd40*/  LOP3.LUT R204, R3, 0x20, RZ, 0x3c, !PT ;  /* 0x0000002003cc7812 */ /* 0x000fe400078e3cff */
        /* <DEDUP_REMOVED lines=197> */
[----:B------:R-:W-:Y:S02]  /*d9a0*/  IADD3.X R127, PT, PT, R88, UR36, RZ, P4, !PT ;  /* 0x00000024587f7c10 */ /* 0x000fe4000a7fe4ff */
[----:B------:R-:W-:Y:S02]  /*d9b0*/  ISETP.GE.AND P4, PT, R203, R124, PT ;  /* 0x0000007ccb00720c */ /* 0x000fe40003f86270 */
[----:B------:R-:W-:-:S03]  /*d9c0*/  LOP3.LUT R203, R3, 0x70, RZ, 0x3c, !PT ;  /* 0x0000007003cb7812 */ /* 0x000fc600078e3cff */
[----:B------:R1:W-:Y:S01]  /*d9d0*/  LDGSTS.E [R202+0x1a008], desc[UR42][R126.64], P3 ;  /* 0x1a0080007eca7fae */ /* 0x0003e200099a102a */
[----:B------:R-:W-:-:S04]  /*d9e0*/  ISETP.GE.AND P3, PT, R204, R124, PT ;  /* 0x0000007ccc00720c */ /* 0x000fc80003f66270 */
[----:B-1----:R-:W-:Y:S01]  /*d9f0*/  SEL R126, RZ, 0x4, P3 ;  /* 0x00000004ff7e7807 */ /* 0x002fe20001800000 */
[----:B------:R-:W-:Y:S01]  /*da00*/  VIADD R202, R203, UR5 ;  /* 0x00000005cbca7c36 */ /* 0x000fe20008000000 */
[----:B------:R-:W-:Y:S01]  /*da10*/  LOP3.LUT R203, R2, 0x3c, RZ, 0xfc, !PT ;  /* 0x0000003c02cb7812 */ /* 0x000fe200078efcff */
[----:B------:R-:W-:Y:S01]  /*da20*/  ULEA UR5, UR38, UR33, 0xf ;  /* 0x0000002126057291 */ /* 0x000fe2000f8e78ff */
[----:B------:R-:W-:-:S04]  /*da30*/  SEL R126, R126, RZ, !P2 ;  /* 0x000000ff7e7e7207 */ /* 0x000fc80005000000 */
[----:B------:R-:W-:Y:S02]  /*da40*/  ISETP.NE.U32.AND P3, PT, R126, RZ, PT ;  /* 0x000000ff7e00720c */ /* 0x000fe40003f65070 */
[----:B------:R-:W-:-:S04]  /*da50*/  SEL R126, RZ, 0x4, P4 ;  /* 0x00000004ff7e7807 */ /* 0x000fc80002000000 */
[----:B------:R-:W-:-:S04]  /*da60*/  SEL R126, R126, RZ, !P2 ;  /* 0x000000ff7e7e7207 */ /* 0x000fc80005000000 */
[----:B------:R-:W-:Y:S02]  /*da70*/  ISETP.NE.U32.AND P4, PT, R126, RZ, PT ;  /* 0x000000ff7e00720c */ /* 0x000fe40003f85070 */
[----:B------:R-:W-:-:S04]  /*da80*/  IADD3 R126, P5, PT, R119, UR70, RZ ;  /* 0x00000046777e7c10 */ /* 0x000fc8000ffbe0ff */
[----:B------:R-:W-:-:S05]  /*da90*/  IADD3.X R127, PT, PT, R118, UR36, RZ, P5, !PT ;  /* 0x00000024767f7c10 */ /* 0x000fca000affe4ff */
[----:B------:R1:W-:Y:S02]  /*daa0*/  LDGSTS.E [R202+0x18000], desc[UR42][R126.64], P3 ;  /* 0x180000007eca7fae */ /* 0x0003e400099a102a */
[----:B-1----:R-:W-:-:S04]  /*dab0*/  IADD3 R126, P3, PT, R117, UR70, RZ ;  /* 0x00000046757e7c10 */ /* 0x002fc8000ff7e0ff */
[----:B------:R-:W-:Y:S02]  /*dac0*/  IADD3.X R127, PT, PT, R116, UR36, RZ, P3, !PT ;  /* 0x00000024747f7c10 */ /* 0x000fe40009ffe4ff */
[----:B------:R-:W-:Y:S02]  /*dad0*/  ISETP.GE.AND P3, PT, R203, R124, PT ;  /* 0x0000007ccb00720c */ /* 0x000fe40003f66270 */
[----:B------:R-:W-:Y:S01]  /*dae0*/  LOP3.LUT R203, R2, 0x3e, RZ, 0xfc, !PT ;  /* 0x0000003e02cb7812 */ /* 0x000fe200078efcff */
[----:B------:R1:W-:Y:S02]  /*daf0*/  LDGSTS.E [R202+0x18008], desc[UR42][R126.64], P4 ;  /* 0x180080007eca7fae */ /* 0x0003e4000a1a102a */
[----:B-1----:R-:W-:-:S04]  /*db00*/  SEL R126, RZ, 0x4, P3 ;  /* 0x00000004ff7e7807 */ /* 0x002fc80001800000 */
[----:B------:R-:W-:-:S04]  /*db10*/  SEL R126, R126, RZ, !P2 ;  /* 0x000000ff7e7e7207 */ /* 0x000fc80005000000 */
[----:B------:R-:W-:Y:S02]  /*db20*/  ISETP.NE.U32.AND P3, PT, R126, RZ, PT ;  /* 0x000000ff7e00720c */ /* 0x000fe40003f65070 */
[----:B------:R-:W-:-:S04]  /*db30*/  IADD3 R126, P4, PT, R87, UR70, RZ ;  /* 0x00000046577e7c10 */ /* 0x000fc8000ff9e0ff */
[----:B------:R-:W-:-:S07]  /*db40*/  IADD3.X R127, PT, PT, R86, UR36, RZ, P4, !PT ;  /* 0x00000024567f7c10 */ /* 0x000fce000a7fe4ff */
[----:B------:R1:W-:Y:S01]  /*db50*/  LDGSTS.E [R202+0x1a000], desc[UR42][R126.64], P3 ;  /* 0x1a0000007eca7fae */ /* 0x0003e200099a102a */
[----:B------:R-:W-:Y:S02]  /*db60*/  ISETP.GE.AND P3, PT, R203, R124, PT ;  /* 0x0000007ccb00720c */ /* 0x000fe40003f66270 */
[----:B------:R-:W2:Y:S02]  /*db70*/  S2R R203, SR_TID.X ;  /* 0x0000000000cb7919 */ /* 0x000ea40000002100 */
[----:B-1----:R-:W-:-:S04]  /*db80*/  SEL R126, RZ, 0x4, P3 ;  /* 0x00000004ff7e7807 */ /* 0x002fc80001800000 */
[----:B------:R-:W-:-:S04]  /*db90*/  SEL R126, R126, RZ, !P2 ;  /* 0x000000ff7e7e7207 */ /* 0x000fc80005000000 */
[----:B------:R-:W-:Y:S02]  /*dba0*/  ISETP.NE.U32.AND P3, PT, R126, RZ, PT ;  /* 0x000000ff7e00720c */ /* 0x000fe40003f65070 */
[----:B------:R-:W-:Y:S01]  /*dbb0*/  IADD3 R126, P4, PT, R85, UR70, RZ ;  /* 0x00000046557e7c10 */ /* 0x000fe2000ff9e0ff */
[----:B------:R-:W-:-:S03]  /*dbc0*/  UIADD3 UR70, UP3, UPT, UR70, UR69, URZ ;  /* 0x0000004546467290 */ /* 0x000fc6000ff7e0ff */
[----:B------:R-:W-:Y:S01]  /*dbd0*/  IADD3.X R127, PT, PT, R84, UR36, RZ, P4, !PT ;  /* 0x00000024547f7c10 */ /* 0x000fe2000a7fe4ff */
[----:B------:R-:W-:-:S06]  /*dbe0*/  UIADD3.X UR36, UPT, UPT, UR36, UR41, URZ, UP3, !UPT ;  /* 0x0000002924247290 */ /* 0x000fcc0009ffe4ff */
[----:B------:R1:W-:Y:S01]  /*dbf0*/  LDGSTS.E [R202+0x1a008], desc[UR42][R126.64], P3 ;  /* 0x1a0080007eca7fae */ /* 0x0003e200099a102a */
[----:B--2---:R-:W-:-:S03]  /*dc00*/  LOP3.LUT R203, R203, 0x3f, RZ, 0xc0, !PT ;  /* 0x0000003fcbcb7812 */ /* 0x004fc600078ec0ff */
[----:B------:R-:W0:Y:S01]  /*dc10*/  LDGDEPBAR ;  /* 0x00000000000079af */ /* 0x000e220000000000 */
[----:B------:R-:W-:Y:S01]  /*dc20*/  ISETP.GE.AND P3, PT, R203, R124, PT ;  /* 0x0000007ccb00720c */ /* 0x000fe20003f66270 */
[----:B------:R-:W-:Y:S01]  /*dc30*/  VIADD R124, R124, 0xffffffc0 ;  /* 0xffffffc07c7c7836 */ /* 0x000fe20000000000 */
[C---:B------:R-:W-:Y:S02]  /*dc40*/  LOP3.LUT R203, R4.reuse, 0x20, RZ, 0x3c, !PT ;  /* 0x0000002004cb7812 */ /* 0x040fe400078e3cff */
[----:B-1----:R-:W-:Y:S01]  /*dc50*/  SEL R126, RZ, 0x4, P3 ;  /* 0x00000004ff7e7807 */ /* 0x002fe20001800000 */
[----:B------:R-:W-:-:S03]  /*dc60*/  VIADD R202, R4, UR5 ;  /* 0x0000000504ca7c36 */ /* 0x000fc60008000000 */
[----:B------:R-:W-:-:S04]  /*dc70*/  SEL R126, R126, RZ, !P2 ;  /* 0x000000ff7e7e7207 */ /* 0x000fc80005000000 */
[----:B------:R-:W-:Y:S02]  /*dc80*/  ISETP.NE.U32.AND P2, PT, R126, RZ, PT ;  /* 0x000000ff7e00720c */ /* 0x000fe40003f45070 */
[----:B------:R-:W-:-:S04]  /*dc90*/  IADD3 R126, P3, PT, R59, UR68, RZ ;  /* 0x000000443b7e7c10 */ /* 0x000fc8000ff7e0ff */
[----:B------:R-:W-:-:S07]  /*dca0*/  IADD3.X R127, PT, PT, R58, UR37, RZ, P3, !PT ;  /* 0x000000253a7f7c10 */ /* 0x000fce0009ffe4ff */
[----:B------:R1:W-:Y:S02]  /*dcb0*/  LDGSTS.E [R202], desc[UR42][R126.64], P2 ;  /* 0x000000007eca7fae */ /* 0x0003e400091a102a */
[----:B-1----:R-:W-:-:S04]  /*dcc0*/  IADD3 R126, P3, PT, R51, UR68, RZ ;  /* 0x00000044337e7c10 */ /* 0x002fc8000ff7e0ff */
[----:B------:R-:W-:-:S05]  /*dcd0*/  IADD3.X R127, PT, PT, R50, UR37, RZ, P3, !PT ;  /* 0x00000025327f7c10 */ /* 0x000fca0009ffe4ff */
[----:B------:R1:W-:Y:S02]  /*dce0*/  LDGSTS.E [R202+0x400], desc[UR42][R126.64], P2 ;  /* 0x004000007eca7fae */ /* 0x0003e400091a102a */
        /* <DEDUP_REMOVED lines=42> */
[----:B-1----:R-:W-:Y:S01]  /*df90*/  IADD3 R126, P3, PT, R57, UR68, RZ ;  /* 0x00000044397e7c10 */ /* 0x002fe2000ff7e0ff */
[----:B------:R-:W-:Y:S01]  /*dfa0*/  VIADD R202, R203, UR5 ;  /* 0x00000005cbca7c36 */ /* 0x000fe20008000000 */
[----:B------:R-:W-:Y:S02]  /*dfb0*/  LOP3.LUT R203, R4, 0x40, RZ, 0x3c, !PT ;  /* 0x0000004004cb7812 */ /* 0x000fe400078e3cff */
        /* <DEDUP_REMOVED lines=99> */
[----:B------:R-:W-:Y:S02]  /*e5f0*/  USEL UR5, URZ, 0x1, !UP1 ;  /* 0x00000001ff057887 */ /* 0x000fe4000c800000 */
[----:B------:R-:W-:Y:S02]  /*e600*/  IADD3.X R127, PT, PT, R52, UR37, RZ, P3, !PT ;  /* 0x00000025347f7c10 */ /* 0x000fe40009ffe4ff */
[----:B------:R-:W-:-:S03]  /*e610*/  ULOP3.LUT UR5, UR7, UR5, URZ, 0x3c, !UPT ;  /* 0x0000000507057292 */ /* 0x000fc6000f8e3cff */
        /* <DEDUP_REMOVED lines=44> */
[----:B------:R-:W-:-:S03]  /*e8e0*/  UIADD3 UR68, UP2, UPT, UR68, UR71, URZ ;  /* 0x0000004744447290 */ /* 0x000fc6000ff5e0ff */
[----:B------:R-:W-:Y:S01]  /*e8f0*/  IADD3.X R127, PT, PT, R199, UR37, RZ, P3, !PT ;  /* 0x00000025c77f7c10 */ /* 0x000fe20009ffe4ff */
[----:B------:R-:W-:-:S04]  /*e900*/  UIADD3.X UR37, UPT, UPT, UR37, UR72, URZ, UP2, !UPT ;  /* 0x0000004825257290 */ /* 0x000fc800097fe4ff */
[----:B------:R1:W-:Y:S01]  /*e910*/  LDGSTS.E [R202+0x3f00], desc[UR42][R126.64], P2 ;  /* 0x03f000007eca7fae */ /* 0x0003e200091a102a */
[----:B------:R-:W-:-:S03]  /*e920*/  ISETP.NE.U32.AND P2, PT, R200, UR4, PT ;  /* 0x00000004c8007c0c */ /* 0x000fc6000bf45070 */
[----:B------:R-:W0:Y:S01]  /*e930*/  LDGDEPBAR ;  /* 0x00000000000079af */ /* 0x000e220000000000 */
[----:B-1----:R-:W-:-:S09]  /*e940*/  IMAD.U32 R126, RZ, RZ, UR7 ;  /* 0x00000007ff7e7e24 */ /* 0x002fd2000f8e00ff */
[----:B------:R-:W-:Y:S05]  /*e950*/  @P2 BRA `(.L_x_10) ;  /* 0xffffffd800e82947 */ /* 0x000fea000383ffff */
.L_x_7:
[----:B------:R-:W-:Y:S05]  /*e960*/  @!P1 BRA `(.L_x_11) ;  /* 0x0000000000109947 */ /* 0x000fea0003800000 */
[----:B------:R-:W-:-:S06]  /*e970*/  USHF.L.U32 UR7, UR7, 0x1f, URZ ;  /* 0x0000001f07077899 */ /* 0x000fcc00080006ff */
[----:B------:R-:W-:-:S04]  /*e980*/  IMAD.U32 R2, RZ, RZ, UR7 ;  /* 0x00000007ff027e24 */ /* 0x000fc8000f8e00ff */
[----:B------:R-:W1:Y:S02]  /*e990*/  SYNCS.PHASECHK.TRANS64.TRYWAIT P0, [UR30], R2 ;  /* 0x00000002ff0075a7 */ /* 0x000e64000800111e */
[----:B-1----:R-:W-:Y:S05]  /*e9a0*/  @!P0 BRA `(.L_x_12) ;  /* 0x0000002000e08947 */ /* 0x002fea0003800000 */
.L_x_11:
[----:B--2---:R-:W2:Y:S01]  /*e9b0*/  LDL.LU R73, [R1+0x170] ;  /* 0x0001700001497983 */ /* 0x004ea20000300800 */
[----:B------:R-:W-:-:S04]  /*e9c0*/  DEPBAR.LE SB0, 0x0 ;  /* 0x000080000000791a */ /* 0x000fc80000000000 */
[----:B------:R-:W3:Y:S01]  /*e9d0*/  LDL.LU R74, [R1+0x138] ;  /* 0x00013800014a7983 */ /* 0x000ee20000300800 */
[----:B------:R-:W3:Y:S01]  /*e9e0*/  LDCU.128 UR8, c[0x0][0x390] ;  /* 0x00007200ff0877ac */ /* 0x000ee20008000c00 */
[----:B------:R-:W1:Y:S01]  /*e9f0*/  S2R R3, SR_TID.X ;  /* 0x0000000000037919 */ /* 0x000e620000002100 */
[----:B------:R-:W4:Y:S01]  /*ea00*/  LDCU UR4, c[0x0][0x3b4] ;  /* 0x00007680ff0477ac */ /* 0x000f220008000800 */
[----:B------:R-:W-:Y:S01]  /*ea10*/  BAR.SYNC.DEFER_BLOCKING 0x0 ;  /* 0x0000000000007b1d */ /* 0x000fe20000010000 */
[C---:B-1----:R-:W-:Y:S01]  /*ea20*/  LOP3.LUT P1, RZ, R3.reuse, 0x7f, RZ, 0xc0, !PT ;  /* 0x0000007f03ff7812 */ /* 0x042fe2000782c0ff */
[----:B------:R-:W-:-:S12]  /*ea30*/  IMAD.SHL.U32 R2, R3, 0x80, RZ ;  /* 0x0000008003027824 */ /* 0x000fd800078e00ff */
[----:B------:R-:W1:Y:S02]  /*ea40*/  @!P1 SYNCS.CCTL.IV [UR33+0x24000] ;  /* 0x02400000ff0099b1 */ /* 0x000e640008000021 */
[----:B-1----:R-:W-:Y:S06]  /*ea50*/  BAR.SYNC.DEFER_BLOCKING 0x0 ;  /* 0x0000000000007b1d */ /* 0x002fec0000010000 */
[----:B-----5:R-:W-:Y:S01]  /*ea60*/  LDTM.16dp32bit_t0_t15.x64 R4, tmem[UR31] ;  /* 0x0000001f000479ee */ /* 0x020fe20008b00000 */
[----:B------:R-:W1:Y:S01]  /*ea70*/  LDTM.16dp32bit_t16_t31.x64 R4, tmem[UR31+0x40] ;  /* 0x0000401f000479ee */ /* 0x000e620008b20000 */
[C---:B------:R-:W-:Y:S01]  /*ea80*/  IMAD.SHL.U32 R72, R3.reuse, 0x10, RZ ;  /* 0x0000001003487824 */ /* 0x040fe200078e00ff */
[----:B------:R-:W-:Y:S01]  /*ea90*/  LOP3.LUT R69, R2, 0x800, RZ, 0xc0, !PT ;  /* 0x0000080002457812 */ /* 0x000fe200078ec0ff */
[----:B------:R-:W-:-:S03]  /*eaa0*/  IMAD.SHL.U32 R3, R3, 0x8, RZ ;  /* 0x0000000803037824 */ /* 0x000fc600078e00ff */
[----:B------:R-:W-:-:S04]  /*eab0*/  LOP3.LUT R2, R72, 0xf0, RZ, 0xc0, !PT ;  /* 0x000000f048027812 */ /* 0x000fc800078ec0ff */
[----:B------:R-:W-:Y:S02]  /*eac0*/  IADD3 R69, PT, PT, R2, UR33, R69 ;  /* 0x0000002102457c10 */ /* 0x000fe4000fffe045 */
[----:B------:R-:W-:Y:S01]  /*ead0*/  LOP3.LUT R2, R3, 0x300, RZ, 0xc0, !PT ;  /* 0x0000030003027812 */ /* 0x000fe200078ec0ff */
[----:B------:R-:W4:Y:S04]  /*eae0*/  @!P1 SYNCS.CCTL.IV [UR33+0x24008] ;  /* 0x02400800ff0099b1 */ /* 0x000f280008000021 */
[----:B------:R-:W-:Y:S01]  /*eaf0*/  IMAD.IADD R2, R2, 0x1, R69 ;  /* 0x0000000102027824 */ /* 0x000fe200078e0245 */
[----:B------:R-:W-:Y:S01]  /*eb00*/  NOP ;  /* 0x0000000000007918 */ /* 0x000fe20000000000 */
[----:B-1----:R-:W-:Y:S02]  /*eb10*/  IMAD.MOV.U32 R68, RZ, RZ, R4 ;  /* 0x000000ffff447224 */ /* 0x002fe400078e0004 */
[----:B------:R-:W-:-:S02]  /*eb20*/  IMAD.MOV.U32 R4, RZ, RZ, R5 ;  /* 0x000000ffff047224 */ /* 0x000fc400078e0005 */
[----:B------:R-:W-:Y:S02]  /*eb30*/  IMAD.MOV.U32 R69, RZ, RZ, R6 ;  /* 0x000000ffff457224 */ /* 0x000fe400078e0006 */
[----:B------:R-:W-:Y:S02]  /*eb40*/  IMAD.MOV.U32 R5, RZ, RZ, R7 ;  /* 0x000000ffff057224 */ /* 0x000fe400078e0007 */
[----:B------:R-:W-:Y:S02]  /*eb50*/  IMAD.MOV.U32 R70, RZ, RZ, R8 ;  /* 0x000000ffff467224 */ /* 0x000fe400078e0008 */
[----:B------:R-:W-:Y:S02]  /*eb60*/  IMAD.MOV.U32 R71, RZ, RZ, R10 ;  /* 0x000000ffff477224 */ /* 0x000fe400078e000a */
[----:B------:R-:W-:Y:S02]  /*eb70*/  IMAD.MOV.U32 R6, RZ, RZ, R9 ;  /* 0x000000ffff067224 */ /* 0x000fe400078e0009 */
[----:B------:R-:W-:Y:S01]  /*eb80*/  IMAD.MOV.U32 R7, RZ, RZ, R11 ;  /* 0x000000ffff077224 */ /* 0x000fe200078e000b */
[----:B----4-:R1:W-:Y:S04]  /*eb90*/  STS.128 [R2], R68 ;  /* 0x0000004402007388 */ /* 0x0103e80000000c00 */
[----:B------:R4:W-:Y:S01]  /*eba0*/  STS.128 [R2+0x400], R4 ;  /* 0x0004000402007388 */ /* 0x0009e20000000c00 */
[----:B------:R-:W-:Y:S01]  /*ebb0*/  LOP3.LUT R3, R72, 0x7f0, RZ, 0xc0, !PT ;  /* 0x000007f048037812 */ /* 0x000fe200078ec0ff */
[----:B------:R-:W-:-:S02]  /*ebc0*/  IMAD.MOV.U32 R8, RZ, RZ, R13 ;  /* 0x000000ffff087224 */ /* 0x000fc400078e000d */
[----:B------:R-:W-:Y:S02]  /*ebd0*/  IMAD.MOV.U32 R9, RZ, RZ, R15 ;  /* 0x000000ffff097224 */ /* 0x000fe400078e000f */
[----:B------:R-:W-:Y:S02]  /*ebe0*/  IMAD.MOV.U32 R10, RZ, RZ, R17 ;  /* 0x000000ffff0a7224 */ /* 0x000fe400078e0011 */
[----:B------:R-:W-:Y:S01]  /*ebf0*/  IMAD.MOV.U32 R11, RZ, RZ, R19 ;  /* 0x000000ffff0b7224 */ /* 0x000fe200078e0013 */
[----:B------:R-:W-:Y:S08]  /*ec00*/  BAR.SYNC.DEFER_BLOCKING 0x0 ;  /* 0x0000000000007b1d */ /* 0x000ff00000010000 */
[----:B-1----:R-:W1:Y:S01]  /*ec10*/  LDC R69, c[0x0][0x3b8] ;  /* 0x0000ee00ff457b82 */ /* 0x002e620000000800 */
[----:B----4-:R-:W-:-:S02]  /*ec20*/  IMAD.MOV.U32 R4, RZ, RZ, R12 ;  /* 0x000000ffff047224 */ /* 0x010fc400078e000c */
[----:B------:R-:W-:Y:S02]  /*ec30*/  IMAD.MOV.U32 R5, RZ, RZ, R14 ;  /* 0x000000ffff057224 */ /* 0x000fe400078e000e */
[----:B------:R-:W-:Y:S02]  /*ec40*/  IMAD.MOV.U32 R6, RZ, RZ, R16 ;  /* 0x000000ffff067224 */ /* 0x000fe400078e0010 */
[----:B------:R-:W-:Y:S01]  /*ec50*/  IMAD.MOV.U32 R7, RZ, RZ, R18 ;  /* 0x000000ffff077224 */ /* 0x000fe200078e0012 */
[----:B------:R-:W4:Y:S04]  /*ec60*/  LDS.128 R12, [R3+UR33] ;  /* 0x00000021030c7984 */ /* 0x000f280008000c00 */
[----:B------:R-:W-:Y:S01]  /*ec70*/  LDS.128 R16, [R3+UR33+0x800] ;  /* 0x0008002103107984 */ /* 0x000fe20008000c00 */
[----:B------:R-:W-:Y:S06]  /*ec80*/  BAR.SYNC.DEFER_BLOCKING 0x0 ;  /* 0x0000000000007b1d */ /* 0x000fec0000010000 */
[----:B------:R1:W-:Y:S04]  /*ec90*/  STS.128 [R2], R4 ;  /* 0x0000000402007388 */ /* 0x0003e80000000c00 */
[----:B------:R1:W-:Y:S02]  /*eca0*/  STS.128 [R2+0x400], R8 ;  /* 0x0004000802007388 */ /* 0x0003e40000000c00 */
[----:B-1----:R-:W-:-:S02]  /*ecb0*/  IMAD.MOV.U32 R4, RZ, RZ, R20 ;  /* 0x000000ffff047224 */ /* 0x002fc400078e0014 */
[----:B------:R-:W-:Y:S02]  /*ecc0*/  IMAD.MOV.U32 R5, RZ, RZ, R22 ;  /* 0x000000ffff057224 */ /* 0x000fe400078e0016 */
[----:B------:R-:W-:Y:S02]  /*ecd0*/  IMAD.MOV.U32 R6, RZ, RZ, R24 ;  /* 0x000000ffff067224 */ /* 0x000fe400078e0018 */
[----:B------:R-:W-:Y:S01]  /*ece0*/  IMAD.MOV.U32 R7, RZ, RZ, R26 ;  /* 0x000000ffff077224 */ /* 0x000fe200078e001a */
[----:B------:R-:W-:Y:S01]  /*ecf0*/  BAR.SYNC.DEFER_BLOCKING 0x0 ;  /* 0x0000000000007b1d */ /* 0x000fe20000010000 */
[----:B------:R-:W-:Y:S02]  /*ed00*/  IMAD.MOV.U32 R8, RZ, RZ, R21 ;  /* 0x000000ffff087224 */ /* 0x000fe400078e0015 */
[----:B------:R-:W-:Y:S02]  /*ed10*/  IMAD.MOV.U32 R9, RZ, RZ, R23 ;  /* 0x000000ffff097224 */ /* 0x000fe400078e0017 */
[----:B------:R-:W-:-:S02]  /*ed20*/  IMAD.MOV.U32 R10, RZ, RZ, R25 ;  /* 0x000000ffff0a7224 */ /* 0x000fc400078e0019 */
[----:B------:R-:W-:Y:S02]  /*ed30*/  IMAD.MOV.U32 R11, RZ, RZ, R27 ;  /* 0x000000ffff0b7224 */ /* 0x000fe400078e001b */
[----:B------:R-:W1:Y:S04]  /*ed40*/  LDS.128 R24, [R3+UR33] ;  /* 0x0000002103187984 */ /* 0x000e680008000c00 */
[----:B------:R-:W-:Y:S01]  /*ed50*/  LDS.128 R20, [R3+UR33+0x800] ;  /* 0x0008002103147984 */ /* 0x000fe20008000c00 */
[----:B------:R-:W-:Y:S06]  /*ed60*/  BAR.SYNC.DEFER_BLOCKING 0x0 ;  /* 0x0000000000007b1d */ /* 0x000fec0000010000 */
[----:B------:R1:W-:Y:S04]  /*ed70*/  STS.128 [R2], R4 ;  /* 0x0000000402007388 */ /* 0x0003e80000000c00 */
[----:B------:R1:W-:Y:S01]  /*ed80*/  STS.128 [R2+0x400], R8 ;  /* 0x0004000802007388 */ /* 0x0003e20000000c00 */
[----:B---3--:R-:W-:-:S04]  /*ed90*/  ISETP.GE.AND P0, PT, R74, UR10, PT ;  /* 0x0000000a4a007c0c */ /* 0x008fc8000bf06270 */
[----:B--2---:R-:W-:Y:S02]  /*eda0*/  ISETP.LT.AND P4, PT, R73, UR11, !P0 ;  /* 0x0000000b49007c0c */ /* 0x004fe4000c781270 */
[----:B------:R-:W2:Y:S04]  /*edb0*/  LDL.LU R73, [R1+0x134] ;  /* 0x0001340001497983 */ /* 0x000ea80000300800 */
[----:B------:R-:W3:Y:S04]  /*edc0*/  LDL.LU R75, [R1+0x130] ;  /* 0x00013000014b7983 */ /* 0x000ee80000300800 */
[----:B------:R-:W2:Y:S01]  /*edd0*/  LDL.LU R76, [R1+0x12c] ;  /* 0x00012c00014c7983 */ /* 0x000ea20000300800 */
[----:B-1----:R-:W-:-:S02]  /*ede0*/  IMAD.MOV.U32 R4, RZ, RZ, R28 ;  /* 0x000000ffff047224 */ /* 0x002fc400078e001c */
[----:B------:R-:W-:Y:S01]  /*edf0*/  IMAD.MOV.U32 R5, RZ, RZ, R30 ;  /* 0x000000ffff057224 */ /* 0x000fe200078e001e */
[----:B------:R-:W3:Y:S01]  /*ee00*/  LDL.LU R80, [R1+0x128] ;  /* 0x0001280001507983 */ /* 0x000ee20000300800 */
[----:B------:R-:W-:Y:S02]  /*ee10*/  IMAD.MOV.U32 R6, RZ, RZ, R32 ;  /* 0x000000ffff067224 */ /* 0x000fe400078e0020 */
[----:B------:R-:W-:Y:S01]  /*ee20*/  IMAD.MOV.U32 R7, RZ, RZ, R34 ;  /* 0x000000ffff077224 */ /* 0x000fe200078e0022 */
[----:B------:R-:W-:Y:S01]  /*ee30*/  BAR.SYNC.DEFER_BLOCKING 0x0 ;  /* 0x0000000000007b1d */ /* 0x000fe20000010000 */
[----:B------:R-:W-:Y:S02]  /*ee40*/  IMAD.MOV.U32 R8, RZ, RZ, R29 ;  /* 0x000000ffff087224 */ /* 0x000fe400078e001d */
[----:B------:R-:W-:Y:S02]  /*ee50*/  IMAD.MOV.U32 R9, RZ, RZ, R31 ;  /* 0x000000ffff097224 */ /* 0x000fe400078e001f */
[----:B------:R-:W-:-:S02]  /*ee60*/  IMAD.MOV.U32 R10, RZ, RZ, R33 ;  /* 0x000000ffff0a7224 */ /* 0x000fc400078e0021 */
[----:B------:R-:W-:Y:S01]  /*ee70*/  IMAD.MOV.U32 R11, RZ, RZ, R35 ;  /* 0x000000ffff0b7224 */ /* 0x000fe200078e0023 */
[----:B------:R-:W3:Y:S04]  /*ee80*/  LDL.LU R79, [R1+0x124] ;  /* 0x00012400014f7983 */ /* 0x000ee80000300800 */
[----:B------:R-:W1:Y:S04]  /*ee90*/  LDS.128 R32, [R3+UR33] ;  /* 0x0000002103207984 */ /* 0x000e680008000c00 */
[----:B------:R-:W-:Y:S01]  /*eea0*/  LDS.128 R28, [R3+UR33+0x800] ;  /* 0x00080021031c7984 */ /* 0x000fe20008000c00 */
[----:B------:R-:W-:Y:S06]  /*eeb0*/  BAR.SYNC.DEFER_BLOCKING 0x0 ;  /* 0x0000000000007b1d */ /* 0x000fec0000010000 */
[----:B------:R4:W-:Y:S04]  /*eec0*/  STS.128 [R2], R4 ;  /* 0x0000000402007388 */ /* 0x0009e80000000c00 */
[----:B------:R4:W-:Y:S02]  /*eed0*/  STS.128 [R2+0x400], R8 ;  /* 0x0004000802007388 */ /* 0x0009e40000000c00 */
[----:B----4-:R-:W-:-:S02]  /*eee0*/  IMAD.MOV.U32 R4, RZ, RZ, R36 ;  /* 0x000000ffff047224 */ /* 0x010fc400078e0024 */
        /* <DEDUP_REMOVED lines=50> */
[----:B------:R-:W1:Y:S04]  /*f210*/  LDS.128 R60, [R3+UR33] ;  /* 0x00000021033c7984 */ /* 0x000e680008000c00 */
[----:B------:R-:W-:Y:S01]  /*f220*/  LDS.128 R64, [R3+UR33+0x800] ;  /* 0x0008002103407984 */ /* 0x000fe20008000c00 */
[----:B------:R-:W-:Y:S01]  /*f230*/  BAR.SYNC.DEFER_BLOCKING 0x0 ;  /* 0x0000000000007b1d */ /* 0x000fe20000010000 */
[----:B------:R-:W-:Y:S01]  /*f240*/  IMAD R68, R74, UR4, RZ ;  /* 0x000000044a447c24 */ /* 0x000fe2000f8e02ff */
[C---:B------:R-:W-:Y:S01]  /*f250*/  ISETP.LT.AND P2, PT, R0.reuse, UR11, !P0 ;  /* 0x0000000b00007c0c */ /* 0x040fe2000c741270 */
[----:B------:R-:W-:-:S03]  /*f260*/  IMAD R71, R0, R69, RZ ;  /* 0x0000004500477224 */ /* 0x000fc600078e02ff */
[----:B------:R-:W4:Y:S01]  /*f270*/  LDL.LU R74, [R1+0x120] ;  /* 0x00012000014a7983 */ /* 0x000f220000300800 */
[----:B------:R-:W-:-:S03]  /*f280*/  LEA R0, P3, R68, UR8, 0x2 ;  /* 0x0000000844007c11 */ /* 0x000fc6000f8610ff */
[----:B------:R-:W4:Y:S01]  /*f290*/  LDL.LU R72, [R1+0x11c] ;  /* 0x00011c0001487983 */ /* 0x000f220000300800 */
[----:B------:R-:W-:-:S03]  /*f2a0*/  LEA.HI.X.SX32 R68, R68, UR9, 0x2, P3 ;  /* 0x0000000944447c11 */ /* 0x000fc600098f16ff */
[----:B------:R-:W-:Y:S04]  /*f2b0*/  STS.128 [R2], R4 ;  /* 0x0000000402007388 */ /* 0x000fe80000000c00 */
[----:B------:R-:W-:Y:S01]  /*f2c0*/  STS.128 [R2+0x400], R8 ;  /* 0x0004000802007388 */ /* 0x000fe20000000c00 */
[----:B------:R-:W-:Y:S01]  /*f2d0*/  BAR.SYNC.DEFER_BLOCKING 0x0 ;  /* 0x0000000000007b1d */ /* 0x000fe20000010000 */
[----:B------:R-:W-:Y:S01]  /*f2e0*/  LEA R70, P5, R71, R0, 0x2 ;  /* 0x0000000047467211 */ /* 0x000fe200078a10ff */
[----:B--2---:R-:W-:-:S03]  /*f2f0*/  IMAD R77, R76, R69, RZ ;  /* 0x000000454c4d7224 */ /* 0x004fc600078e02ff */
[----:B------:R-:W-:Y:S01]  /*f300*/  LEA.HI.X.SX32 R71, R71, R68, 0x2, P5 ;  /* 0x0000004447477211 */ /* 0x000fe200028f16ff */
[----:B------:R-:W2:Y:S01]  /*f310*/  LDL.LU R78, [R1+0x118] ;  /* 0x00011800014e7983 */ /* 0x000ea20000300800 */
[----:B------:R-:W-:-:S03]  /*f320*/  ISETP.LT.AND P5, PT, R76, UR11, !P0 ;  /* 0x0000000b4c007c0c */ /* 0x000fc6000c7a1270 */
[----:B------:R-:W2:Y:S04]  /*f330*/  LDL.LU R76, [R1+0x114] ;  /* 0x00011400014c7983 */ /* 0x000ea80000300800 */
[----:B------:R1:W-:Y:S04]  /*f340*/  @P2 STG.E desc[UR42][R70.64], R12 ;  /* 0x0000000c46002986 */ /* 0x0003e8000c10192a */
[----:B-1----:R-:W2:Y:S04]  /*f350*/  LDL.LU R12, [R1+0x110] ;  /* 0x00011000010c7983 */ /* 0x002ea80000300800 */
[----:B------:R-:W2:Y:S01]  /*f360*/  LDL.LU R2, [R1+0x10c] ;  /* 0x00010c0001027983 */ /* 0x000ea20000300800 */
[C---:B------:R-:W-:Y:S01]  /*f370*/  ISETP.LT.AND P1, PT, R73.reuse, UR11, !P0 ;  /* 0x0000000b49007c0c */ /* 0x040fe2000c721270 */
[-C--:B------:R-:W-:Y:S01]  /*f380*/  IMAD R73, R73, R69.reuse, RZ ;  /* 0x0000004549497224 */ /* 0x080fe200078e02ff */
[C---:B---3--:R-:W-:Y:S01]  /*f390*/  ISETP.LT.AND P3, PT, R75.reuse, UR11, !P0 ;  /* 0x0000000b4b007c0c */ /* 0x048fe2000c761270 */
[----:B------:R-:W-:-:S03]  /*f3a0*/  IMAD R75, R75, R69, RZ ;  /* 0x000000454b4b7224 */ /* 0x000fc600078e02ff */
[----:B------:R-:W-:-:S04]  /*f3b0*/  LEA R4, P6, R73, R0, 0x2 ;  /* 0x0000000049047211 */ /* 0x000fc800078c10ff */
[----:B------:R-:W-:Y:S02]  /*f3c0*/  LEA.HI.X.SX32 R5, R73, R68, 0x2, P6 ;  /* 0x0000004449057211 */ /* 0x000fe400030f16ff */
[----:B------:R-:W-:Y:S01]  /*f3d0*/  LEA R6, P6, R75, R0, 0x2 ;  /* 0x000000004b067211 */ /* 0x000fe200078c10ff */
[----:B------:R-:W-:-:S03]  /*f3e0*/  IMAD R11, R80, R69, RZ ;  /* 0x00000045500b7224 */ /* 0x000fc600078e02ff */
[----:B------:R-:W-:Y:S02]  /*f3f0*/  LEA.HI.X.SX32 R7, R75, R68, 0x2, P6 ;  /* 0x000000444b077211 */ /* 0x000fe400030f16ff */
[----:B------:R-:W-:Y:S01]  /*f400*/  LEA R8, P6, R77, R0, 0x2 ;  /* 0x000000004d087211 */ /* 0x000fe200078c10ff */
[----:B------:R-:W-:Y:S01]  /*f410*/  IMAD R73, R79, R69, RZ ;  /* 0x000000454f497224 */ /* 0x000fe200078e02ff */
[----:B------:R-:W-:Y:S02]  /*f420*/  ISETP.LT.AND P2, PT, R80, UR11, !P0 ;  /* 0x0000000b50007c0c */ /* 0x000fe4000c741270 */
[----:B------:R-:W-:Y:S02]  /*f430*/  LEA.HI.X.SX32 R9, R77, R68, 0x2, P6 ;  /* 0x000000444d097211 */ /* 0x000fe400030f16ff */
[C---:B------:R-:W-:Y:S01]  /*f440*/  LEA R10, P6, R11.reuse, R0, 0x2 ;  /* 0x000000000b0a7211 */ /* 0x040fe200078c10ff */
[----:B------:R1:W-:Y:S03]  /*f450*/  @P1 STG.E desc[UR42][R4.64], R13 ;  /* 0x0000000d04001986 */ /* 0x0003e6000c10192a */
[----:B------:R-:W-:Y:S01]  /*f460*/  LEA.HI.X.SX32 R11, R11, R68, 0x2, P6 ;  /* 0x000000440b0b7211 */ /* 0x000fe200030f16ff */
[----:B------:R3:W-:Y:S01]  /*f470*/  @P3 STG.E desc[UR42][R6.64], R14 ;  /* 0x0000000e06003986 */ /* 0x0007e2000c10192a */
[----:B------:R-:W-:-:S04]  /*f480*/  LEA R70, P6, R73, R0, 0x2 ;  /* 0x0000000049467211 */ /* 0x000fc800078c10ff */
[----:B------:R-:W-:Y:S01]  /*f490*/  LEA.HI.X.SX32 R71, R73, R68, 0x2, P6 ;  /* 0x0000004449477211 */ /* 0x000fe200030f16ff */
[----:B------:R-:W-:Y:S01]  /*f4a0*/  @P5 STG.E desc[UR42][R8.64], R15 ;  /* 0x0000000f08005986 */ /* 0x000fe2000c10192a */
[----:B------:R-:W-:-:S03]  /*f4b0*/  ISETP.LT.AND P1, PT, R79, UR11, !P0 ;  /* 0x0000000b4f007c0c */ /* 0x000fc6000c721270 */
[----:B------:R1:W-:Y:S10]  /*f4c0*/  @P2 STG.E desc[UR42][R10.64], R24 ;  /* 0x000000180a002986 */ /* 0x0003f4000c10192a */
[----:B------:R-:W-:Y:S01]  /*f4d0*/  @P1 STG.E desc[UR42][R70.64], R25 ;  /* 0x0000001946001986 */ /* 0x000fe2000c10192a */
[C---:B----4-:R-:W-:Y:S01]  /*f4e0*/  ISETP.LT.AND P3, PT, R74.reuse, UR11, !P0 ;  /* 0x0000000b4a007c0c */ /* 0x050fe2000c761270 */
[----:B------:R-:W-:-:S02]  /*f4f0*/  IMAD R75, R74, R69, RZ ;  /* 0x000000454a4b7224 */ /* 0x000fc400078e02ff */
[----:B------:R-:W4:Y:S01]  /*f500*/  LDL.LU R74, [R1+0x108] ;  /* 0x00010800014a7983 */ /* 0x000f220000300800 */
[CC--:B-1----:R-:W-:Y:S02]  /*f510*/  IMAD R13, R72.reuse, R69.reuse, RZ ;  /* 0x00000045480d7224 */ /* 0x0c2fe400078e02ff */
[C---:B------:R-:W-:Y:S02]  /*f520*/  LEA R4, P6, R75.reuse, R0, 0x2 ;  /* 0x000000004b047211 */ /* 0x040fe400078c10ff */
[----:B------:R-:W-:Y:S02]  /*f530*/  ISETP.LT.AND P5, PT, R72, UR11, !P0 ;  /* 0x0000000b48007c0c */ /* 0x000fe4000c7a1270 */
[----:B------:R-:W4:Y:S01]  /*f540*/  LDL.LU R72, [R1+0x104] ;  /* 0x0001040001487983 */ /* 0x000f220000300800 */
[----:B------:R-:W-:Y:S02]  /*f550*/  LEA.HI.X.SX32 R5, R75, R68, 0x2, P6 ;  /* 0x000000444b057211 */ /* 0x000fe400030f16ff */
[C---:B---3--:R-:W-:Y:S01]  /*f560*/  LEA R6, P6, R13.reuse, R0, 0x2 ;  /* 0x000000000d067211 */ /* 0x048fe200078c10ff */
[----:B------:R-:W3:Y:S03]  /*f570*/  LDL.LU R24, [R1+0x100] ;  /* 0x0001000001187983 */ /* 0x000ee60000300800 */
[----:B------:R-:W-:Y:S01]  /*f580*/  LEA.HI.X.SX32 R7, R13, R68, 0x2, P6 ;  /* 0x000000440d077211 */ /* 0x000fe200030f16ff */
[----:B------:R-:W3:Y:S01]  /*f590*/  LDL.LU R14, [R1+0xfc] ;  /* 0x0000fc00010e7983 */ /* 0x000ee20000300800 */
[----:B--2---:R-:W-:-:S02]  /*f5a0*/  IMAD R73, R78, R69, RZ ;  /* 0x000000454e497224 */ /* 0x004fc400078e02ff */
[----:B------:R-:W-:-:S03]  /*f5b0*/  IMAD R13, R76, R69, RZ ;  /* 0x000000454c0d7224 */ /* 0x000fc600078e02ff */
[----:B------:R-:W-:-:S04]  /*f5c0*/  LEA R8, P6, R73, R0, 0x2 ;  /* 0x0000000049087211 */ /* 0x000fc800078c10ff */
[----:B------:R-:W-:Y:S02]  /*f5d0*/  LEA.HI.X.SX32 R9, R73, R68, 0x2, P6 ;  /* 0x0000004449097211 */ /* 0x000fe400030f16ff */
[C---:B------:R-:W-:Y:S01]  /*f5e0*/  LEA R10, P6, R13.reuse, R0, 0x2 ;  /* 0x000000000d0a7211 */ /* 0x040fe200078c10ff */
[----:B------:R1:W-:Y:S03]  /*f5f0*/  @P3 STG.E desc[UR42][R4.64], R26 ;  /* 0x0000001a04003986 */ /* 0x0003e6000c10192a */
[----:B------:R-:W-:Y:S01]  /*f600*/  LEA.HI.X.SX32 R11, R13, R68, 0x2, P6 ;  /* 0x000000440d0b7211 */ /* 0x000fe200030f16ff */
[----:B-1----:R-:W2:Y:S01]  /*f610*/  LDL.LU R26, [R1+0xf8] ;  /* 0x0000f800011a7983 */ /* 0x002ea20000300800 */
[C---:B------:R-:W-:Y:S01]  /*f620*/  ISETP.LT.AND P6, PT, R2.reuse, UR11, !P0 ;  /* 0x0000000b02007c0c */ /* 0x040fe2000c7c1270 */
[-C--:B------:R-:W-:Y:S02]  /*f630*/  IMAD R25, R2, R69.reuse, RZ ;  /* 0x0000004502197224 */ /* 0x080fe400078e02ff */
[----:B------:R-:W2:Y:S01]  /*f640*/  LDL.LU R2, [R1+0xf4] ;  /* 0x0000f40001027983 */ /* 0x000ea20000300800 */
[----:B------:R-:W-:Y:S01]  /*f650*/  IMAD R15, R12, R69, RZ ;  /* 0x000000450c0f7224 */ /* 0x000fe200078e02ff */
[----:B------:R-:W-:-:S02]  /*f660*/  ISETP.LT.AND P2, PT, R78, UR11, !P0 ;  /* 0x0000000b4e007c0c */ /* 0x000fc4000c741270 */
[----:B------:R-:W-:Y:S01]  /*f670*/  ISETP.LT.AND P3, PT, R12, UR11, !P0 ;  /* 0x0000000b0c007c0c */ /* 0x000fe2000c761270 */
[----:B------:R-:W-:Y:S01]  /*f680*/  @P5 STG.E desc[UR42][R6.64], R27 ;  /* 0x0000001b06005986 */ /* 0x000fe2000c10192a */
[----:B------:R-:W-:Y:S02]  /*f690*/  ISETP.LT.AND P1, PT, R76, UR11, !P0 ;  /* 0x0000000b4c007c0c */ /* 0x000fe4000c721270 */
[C---:B------:R-:W-:Y:S01]  /*f6a0*/  LEA R12, P5, R15.reuse, R0, 0x2 ;  /* 0x000000000f0c7211 */ /* 0x040fe200078a10ff */
[----:B------:R-:W2:Y:S03]  /*f6b0*/  LDL.LU R70, [R1+0xf0] ;  /* 0x0000f00001467983 */ /* 0x000ea60000300800 */
[----:B------:R-:W-:Y:S02]  /*f6c0*/  LEA.HI.X.SX32 R13, R15, R68, 0x2, P5 ;  /* 0x000000440f0d7211 */ /* 0x000fe400028f16ff */
[C---:B------:R-:W-:Y:S01]  /*f6d0*/  LEA R4, P5, R25.reuse, R0, 0x2 ;  /* 0x0000000019047211 */ /* 0x040fe200078a10ff */
[----:B------:R1:W-:Y:S03]  /*f6e0*/  @P2 STG.E desc[UR42][R8.64], R32 ;  /* 0x0000002008002986 */ /* 0x0003e6000c10192a */
[----:B------:R-:W-:Y:S01]  /*f6f0*/  LEA.HI.X.SX32 R5, R25, R68, 0x2, P5 ;  /* 0x0000004419057211 */ /* 0x000fe200028f16ff */
[----:B------:R3:W-:Y:S04]  /*f700*/  @P1 STG.E desc[UR42][R10.64], R33 ;  /* 0x000000210a001986 */ /* 0x0007e8000c10192a */
[----:B------:R3:W-:Y:S04]  /*f710*/  @P3 STG.E desc[UR42][R12.64], R34 ;  /* 0x000000220c003986 */ /* 0x0007e8000c10192a */
[----:B-1----:R-:W2:Y:S04]  /*f720*/  LDL.LU R32, [R1+0xec] ;  /* 0x0000ec0001207983 */ /* 0x002ea80000300800 */
[----:B------:R1:W-:Y:S01]  /*f730*/  @P6 STG.E desc[UR42][R4.64], R35 ;  /* 0x0000002304006986 */ /* 0x0003e2000c10192a */
[----:B----4-:R-:W-:-:S05]  /*f740*/  IMAD R15, R74, R69, RZ ;  /* 0x000000454a0f7224 */ /* 0x010fca00078e02ff */
[C---:B------:R-:W-:Y:S02]  /*f750*/  LEA R6, P5, R15.reuse, R0, 0x2 ;  /* 0x000000000f067211 */ /* 0x040fe400078a10ff */
[----:B------:R-:W-:Y:S01]  /*f760*/  ISETP.LT.AND P2, PT, R74, UR11, !P0 ;  /* 0x0000000b4a007c0c */ /* 0x000fe2000c741270 */
[-C--:B------:R-:W-:Y:S01]  /*f770*/  IMAD R25, R72, R69.reuse, RZ ;  /* 0x0000004548197224 */ /* 0x080fe200078e02ff */
[----:B------:R-:W-:Y:S02]  /*f780*/  LEA.HI.X.SX32 R7, R15, R68, 0x2, P5 ;  /* 0x000000440f077211 */ /* 0x000fe400028f16ff */
[C---:B---3--:R-:W-:Y:S01]  /*f790*/  ISETP.LT.AND P3, PT, R24.reuse, UR11, !P0 ;  /* 0x0000000b18007c0c */ /* 0x048fe2000c761270 */
[-C--:B------:R-:W-:Y:S01]  /*f7a0*/  IMAD R15, R24, R69.reuse, RZ ;  /* 0x00000045180f7224 */ /* 0x080fe200078e02ff */
[----:B------:R-:W-:Y:S01]  /*f7b0*/  ISETP.LT.AND P1, PT, R72, UR11, !P0 ;  /* 0x0000000b48007c0c */ /* 0x000fe2000c721270 */
[----:B------:R-:W3:Y:S01]  /*f7c0*/  LDL.LU R24, [R1+0xe8] ;  /* 0x0000e80001187983 */ /* 0x000ee20000300800 */
[-C--:B------:R-:W-:Y:S01]  /*f7d0*/  LEA R8, P5, R25, R0.reuse, 0x2 ;  /* 0x0000000019087211 */ /* 0x080fe200078a10ff */
[----:B------:R-:W-:Y:S01]  /*f7e0*/  IMAD R27, R14, R69, RZ ;  /* 0x000000450e1b7224 */ /* 0x000fe200078e02ff */
[----:B------:R-:W-:-:S02]  /*f7f0*/  LEA R10, P6, R15, R0, 0x2 ;  /* 0x000000000f0a7211 */ /* 0x000fc400078c10ff */
[----:B------:R-:W-:Y:S02]  /*f800*/  LEA.HI.X.SX32 R9, R25, R68, 0x2, P5 ;  /* 0x0000004419097211 */ /* 0x000fe400028f16ff */
[----:B------:R-:W-:Y:S01]  /*f810*/  LEA R12, P5, R27, R0, 0x2 ;  /* 0x000000001b0c7211 */ /* 0x000fe200078a10ff */
[----:B------:R4:W-:Y:S01]  /*f820*/  @P2 STG.E desc[UR42][R6.64], R40 ;  /* 0x0000002806002986 */ /* 0x0009e2000c10192a */
[----:B------:R-:W-:Y:S02]  /*f830*/  ISETP.LT.AND P2, PT, R14, UR11, !P0 ;  /* 0x0000000b0e007c0c */ /* 0x000fe4000c741270 */
[-C--:B------:R-:W-:Y:S01]  /*f840*/  LEA.HI.X.SX32 R11, R15, R68.reuse, 0x2, P6 ;  /* 0x000000440f0b7211 */ /* 0x080fe200030f16ff */
[----:B------:R1:W-:Y:S01]  /*f850*/  @P1 STG.E desc[UR42][R8.64], R41 ;  /* 0x0000002908001986 */ /* 0x0003e2000c10192a */
[----:B------:R-:W-:-:S03]  /*f860*/  LEA.HI.X.SX32 R13, R27, R68, 0x2, P5 ;  /* 0x000000441b0d7211 */ /* 0x000fc600028f16ff */
[----:B------:R-:W3:Y:S01]  /*f870*/  LDL.LU R14, [R1+0xe4] ;  /* 0x0000e400010e7983 */ /* 0x000ee20000300800 */
[C---:B--2---:R-:W-:Y:S01]  /*f880*/  ISETP.LT.AND P1, PT, R26.reuse, UR11, !P0 ;  /* 0x0000000b1a007c0c */ /* 0x044fe2000c721270 */
[-C--:B------:R-:W-:Y:S02]  /*f890*/  IMAD R15, R26, R69.reuse, RZ ;  /* 0x000000451a0f7224 */ /* 0x080fe400078e02ff */
[----:B------:R-:W2:Y:S01]  /*f8a0*/  LDL.LU R26, [R1+0xe0] ;  /* 0x0000e000011a7983 */ /* 0x000ea20000300800 */
[C---:B------:R-:W-:Y:S01]  /*f8b0*/  ISETP.LT.AND P5, PT, R2.reuse, UR11, !P0 ;  /* 0x0000000b02007c0c */ /* 0x040fe2000c7a1270 */
[----:B------:R-:W-:Y:S02]  /*f8c0*/  IMAD R25, R2, R69, RZ ;  /* 0x0000004502197224 */ /* 0x000fe400078e02ff */
[----:B------:R-:W2:Y:S01]  /*f8d0*/  LDL.LU R2, [R1+0xdc] ;  /* 0x0000dc0001027983 */ /* 0x000ea20000300800 */
[----:B-1----:R-:W-:-:S03]  /*f8e0*/  LEA R4, P6, R15, R0, 0x2 ;  /* 0x000000000f047211 */ /* 0x002fc600078c10ff */
[----:B------:R-:W2:Y:S04]  /*f8f0*/  LDL.LU R34, [R1+0xd8] ;  /* 0x0000d80001227983 */ /* 0x000ea80000300800 */
[----:B------:R1:W-:Y:S01]  /*f900*/  @P3 STG.E desc[UR42][R10.64], R42 ;  /* 0x0000002a0a003986 */ /* 0x0003e2000c10192a */
[----:B----4-:R-:W-:Y:S02]  /*f910*/  LEA R6, P3, R25, R0, 0x2 ;  /* 0x0000000019067211 */ /* 0x010fe400078610ff */
[-C--:B------:R-:W-:Y:S01]  /*f920*/  LEA.HI.X.SX32 R5, R15, R68.reuse, 0x2, P6 ;  /* 0x000000440f057211 */ /* 0x080fe200030f16ff */
[C---:B------:R-:W-:Y:S01]  /*f930*/  IMAD R27, R70.reuse, R69, RZ ;  /* 0x00000045461b7224 */ /* 0x040fe200078e02ff */
[----:B------:R-:W-:Y:S01]  /*f940*/  LEA.HI.X.SX32 R7, R25, R68, 0x2, P3 ;  /* 0x0000004419077211 */ /* 0x000fe200018f16ff */
[----:B------:R4:W-:Y:S01]  /*f950*/  @P2 STG.E desc[UR42][R12.64], R43 ;  /* 0x0000002b0c002986 */ /* 0x0009e2000c10192a */
[----:B------:R-:W-:-:S03]  /*f960*/  ISETP.LT.AND P2, PT, R70, UR11, !P0 ;  /* 0x0000000b46007c0c */ /* 0x000fc6000c741270 */
[----:B------:R1:W-:Y:S04]  /*f970*/  @P1 STG.E desc[UR42][R4.64], R48 ;  /* 0x0000003004001986 */ /* 0x0003e8000c10192a */
[----:B------:R2:W-:Y:S01]  /*f980*/  @P5 STG.E desc[UR42][R6.64], R49 ;  /* 0x0000003106005986 */ /* 0x0005e2000c10192a */
[C---:B------:R-:W-:Y:S01]  /*f990*/  IMAD R15, R32.reuse, R69, RZ ;  /* 0x00000045200f7224 */ /* 0x040fe200078e02ff */
[----:B------:R-:W-:Y:S02]  /*f9a0*/  ISETP.LT.AND P1, PT, R32, UR11, !P0 ;  /* 0x0000000b20007c0c */ /* 0x000fe4000c721270 */
[----:B------:R-:W2:Y:S01]  /*f9b0*/  LDL.LU R33, [R1+0xd4] ;  /* 0x0000d40001217983 */ /* 0x000ea20000300800 */
[-C--:B------:R-:W-:Y:S02]  /*f9c0*/  LEA R8, P6, R27, R0.reuse, 0x2 ;  /* 0x000000001b087211 */ /* 0x080fe400078c10ff */
[----:B-1----:R-:W-:-:S02]  /*f9d0*/  LEA R10, P3, R15, R0, 0x2 ;  /* 0x000000000f0a7211 */ /* 0x002fc400078610ff */
[-C--:B------:R-:W-:Y:S02]  /*f9e0*/  LEA.HI.X.SX32 R9, R27, R68.reuse, 0x2, P6 ;  /* 0x000000441b097211 */ /* 0x080fe400030f16ff */
[----:B------:R-:W-:-:S03]  /*f9f0*/  LEA.HI.X.SX32 R11, R15, R68, 0x2, P3 ;  /* 0x000000440f0b7211 */ /* 0x000fc600018f16ff */
[----:B------:R-:W-:Y:S04]  /*fa00*/  @P2 STG.E desc[UR42][R8.64], R50 ;  /* 0x0000003208002986 */ /* 0x000fe8000c10192a */
[----:B------:R1:W-:Y:S01]  /*fa10*/  @P1 STG.E desc[UR42][R10.64], R51 ;  /* 0x000000330a001986 */ /* 0x0003e2000c10192a */
[C---:B---3--:R-:W-:Y:S01]  /*fa20*/  ISETP.LT.AND P5, PT, R24.reuse, UR11, !P0 ;  /* 0x0000000b18007c0c */ /* 0x048fe2000c7a1270 */
[----:B----4-:R-:W-:Y:S02]  /*fa30*/  IMAD R13, R24, R69, RZ ;  /* 0x00000045180d7224 */ /* 0x010fe400078e02ff */
[----:B------:R-:W3:Y:S04]  /*fa40*/  LDL.LU R24, [R1+0xd0] ;  /* 0x0000d00001187983 */ /* 0x000ee80000300800 */
[----:B------:R-:W4:Y:S01]  /*fa50*/  LDL.LU R32, [R1+0xcc] ;  /* 0x0000cc0001207983 */ /* 0x000f220000300800 */
[----:B------:R-:W-:-:S04]  /*fa60*/  LEA R12, P3, R13, R0, 0x2 ;  /* 0x000000000d0c7211 */ /* 0x000fc800078610ff */
[----:B------:R-:W-:Y:S02]  /*fa70*/  LEA.HI.X.SX32 R13, R13, R68, 0x2, P3 ;  /* 0x000000440d0d7211 */ /* 0x000fe400018f16ff */
[C---:B--2---:R-:W-:Y:S01]  /*fa80*/  ISETP.LT.AND P1, PT, R26.reuse, UR11, !P0 ;  /* 0x0000000b1a007c0c */ /* 0x044fe2000c721270 */
[-C--:B------:R-:W-:Y:S02]  /*fa90*/  IMAD R5, R26, R69.reuse, RZ ;  /* 0x000000451a057224 */ /* 0x080fe400078e02ff */
[----:B------:R-:W2:Y:S01]  /*faa0*/  LDL.LU R26, [R1+0xc8] ;  /* 0x0000c800011a7983 */ /* 0x000ea20000300800 */
[C---:B------:R-:W-:Y:S01]  /*fab0*/  ISETP.LT.AND P3, PT, R2.reuse, UR11, !P0 ;  /* 0x0000000b02007c0c */ /* 0x040fe2000c761270 */
[-C--:B------:R-:W-:Y:S02]  /*fac0*/  IMAD R7, R2, R69.reuse, RZ ;  /* 0x0000004502077224 */ /* 0x080fe400078e02ff */
[----:B------:R-:W2:Y:S01]  /*fad0*/  LDL.LU R2, [R1+0xc4] ;  /* 0x0000c40001027983 */ /* 0x000ea20000300800 */
[CC--:B------:R-:W-:Y:S01]  /*fae0*/  IMAD R15, R14.reuse, R69.reuse, RZ ;  /* 0x000000450e0f7224 */ /* 0x0c0fe200078e02ff */
[----:B------:R-:W-:Y:S01]  /*faf0*/  ISETP.LT.AND P2, PT, R14, UR11, !P0 ;  /* 0x0000000b0e007c0c */ /* 0x000fe2000c741270 */
[----:B------:R-:W-:Y:S01]  /*fb00*/  IMAD R25, R34, R69, RZ ;  /* 0x0000004522197224 */ /* 0x000fe200078e02ff */
[----:B------:R1:W-:Y:S02]  /*fb10*/  @P5 STG.E desc[UR42][R12.64], R52 ;  /* 0x000000340c005986 */ /* 0x0003e4000c10192a */
[----:B------:R-:W-:-:S02]  /*fb20*/  LEA R14, P6, R15, R0, 0x2 ;  /* 0x000000000f0e7211 */ /* 0x000fc400078c10ff */
[----:B------:R-:W2:Y:S02]  /*fb30*/  LDL.LU R42, [R1+0xc0] ;  /* 0x0000c000012a7983 */ /* 0x000ea40000300800 */
[----:B------:R-:W-:Y:S02]  /*fb40*/  LEA.HI.X.SX32 R15, R15, R68, 0x2, P6 ;  /* 0x000000440f0f7211 */ /* 0x000fe400030f16ff */
[-C--:B-1----:R-:W-:Y:S01]  /*fb50*/  LEA R10, P6, R7, R0.reuse, 0x2 ;  /* 0x00000000070a7211 */ /* 0x082fe200078c10ff */
[----:B------:R-:W2:Y:S01]  /*fb60*/  LDL.LU R41, [R1+0xbc] ;  /* 0x0000bc0001297983 */ /* 0x000ea20000300800 */
[----:B------:R-:W-:-:S03]  /*fb70*/  LEA R8, P5, R5, R0, 0x2 ;  /* 0x0000000005087211 */ /* 0x000fc600078a10ff */
[----:B------:R1:W-:Y:S01]  /*fb80*/  @P2 STG.E desc[UR42][R14.64], R53 ;  /* 0x000000350e002986 */ /* 0x0003e2000c10192a */
[----:B------:R-:W-:Y:S02]  /*fb90*/  ISETP.LT.AND P2, PT, R34, UR11, !P0 ;  /* 0x0000000b22007c0c */ /* 0x000fe4000c741270 */
[----:B------:R-:W-:Y:S01]  /*fba0*/  LEA.HI.X.SX32 R11, R7, R68, 0x2, P6 ;  /* 0x00000044070b7211 */ /* 0x000fe200030f16ff */
[----:B------:R-:W2:Y:S01]  /*fbb0*/  LDL.LU R40, [R1+0x1b8] ;  /* 0x0001b80001287983 */ /* 0x000ea20000300800 */
[----:B------:R-:W-:Y:S02]  /*fbc0*/  LEA R12, P6, R25, R0, 0x2 ;  /* 0x00000000190c7211 */ /* 0x000fe400078c10ff */
[-C--:B------:R-:W-:Y:S02]  /*fbd0*/  LEA.HI.X.SX32 R9, R5, R68.reuse, 0x2, P5 ;  /* 0x0000004405097211 */ /* 0x080fe400028f16ff */
[----:B------:R-:W-:Y:S01]  /*fbe0*/  LEA.HI.X.SX32 R13, R25, R68, 0x2, P6 ;  /* 0x00000044190d7211 */ /* 0x000fe200030f16ff */
[C---:B------:R-:W-:Y:S01]  /*fbf0*/  IMAD R27, R33.reuse, R69, RZ ;  /* 0x00000045211b7224 */ /* 0x040fe200078e02ff */
[----:B------:R-:W2:Y:S04]  /*fc00*/  LDS.128 R4, [R3+UR33] ;  /* 0x0000002103047984 */ /* 0x000ea80008000c00 */
[----:B------:R3:W-:Y:S01]  /*fc10*/  @P1 STG.E desc[UR42][R8.64], R54 ;  /* 0x0000003608001986 */ /* 0x0007e2000c10192a */
[----:B------:R-:W-:-:S03]  /*fc20*/  ISETP.LT.AND P1, PT, R33, UR11, !P0 ;  /* 0x0000000b21007c0c */ /* 0x000fc6000c721270 */
[----:B------:R2:W-:Y:S04]  /*fc30*/  @P3 STG.E desc[UR42][R10.64], R55 ;  /* 0x000000370a003986 */ /* 0x0005e8000c10192a */
[----:B------:R-:W-:Y:S01]  /*fc40*/  @P2 STG.E desc[UR42][R12.64], R60 ;  /* 0x0000003c0c002986 */ /* 0x000fe2000c10192a */
[----:B-1----:R-:W-:-:S04]  /*fc50*/  LEA R14, P5, R27, R0, 0x2 ;  /* 0x000000001b0e7211 */ /* 0x002fc800078a10ff */
[----:B------:R-:W-:-:S05]  /*fc60*/  LEA.HI.X.SX32 R15, R27, R68, 0x2, P5 ;  /* 0x000000441b0f7211 */ /* 0x000fca00028f16ff */
[----:B------:R-:W-:Y:S01]  /*fc70*/  @P1 STG.E desc[UR42][R14.64], R61 ;  /* 0x0000003d0e001986 */ /* 0x000fe2000c10192a */
[CC--:B----4-:R-:W-:Y:S01]  /*fc80*/  IMAD R35, R32.reuse, R69.reuse, RZ ;  /* 0x0000004520237224 */ /* 0x0d0fe200078e02ff */
[----:B------:R-:W-:Y:S02]  /*fc90*/  ISETP.LT.AND P2, PT, R32, UR11, !P0 ;  /* 0x0000000b20007c0c */ /* 0x000fe4000c741270 */
[----:B------:R-:W4:Y:S01]  /*fca0*/  LDL.LU R32, [R1+0xb8] ;  /* 0x0000b80001207983 */ /* 0x000f220000300800 */
[C---:B---3--:R-:W-:Y:S01]  /*fcb0*/  IMAD R33, R24.reuse, R69, RZ ;  /* 0x0000004518217224 */ /* 0x048fe200078e02ff */
[C---:B------:R-:W-:Y:S02]  /*fcc0*/  LEA R8, P5, R35.reuse, R0, 0x2 ;  /* 0x0000000023087211 */ /* 0x040fe400078a10ff */
[----:B------:R-:W-:Y:S01]  /*fcd0*/  ISETP.LT.AND P3, PT, R24, UR11, !P0 ;  /* 0x0000000b18007c0c */ /* 0x000fe2000c761270 */
[----:B------:R-:W3:Y:S01]  /*fce0*/  LDL.LU R34, [R1+0x1b4] ;  /* 0x0001b40001227983 */ /* 0x000ee20000300800 */
[----:B------:R-:W-:-:S02]  /*fcf0*/  LEA.HI.X.SX32 R9, R35, R68, 0x2, P5 ;  /* 0x0000004423097211 */ /* 0x000fc400028f16ff */
[----:B------:R-:W-:-:S04]  /*fd00*/  LEA R24, P6, R33, R0, 0x2 ;  /* 0x0000000021187211 */ /* 0x000fc800078c10ff */
[----:B------:R-:W-:-:S05]  /*fd10*/  LEA.HI.X.SX32 R25, R33, R68, 0x2, P6 ;  /* 0x0000004421197211 */ /* 0x000fca00030f16ff */
[----:B------:R1:W-:Y:S01]  /*fd20*/  @P3 STG.E desc[UR42][R24.64], R62 ;  /* 0x0000003e18003986 */ /* 0x0003e2000c10192a */
[C---:B--2---:R-:W-:Y:S01]  /*fd30*/  ISETP.LT.AND P1, PT, R26.reuse, UR11, !P0 ;  /* 0x0000000b1a007c0c */ /* 0x044fe2000c721270 */
[-C--:B------:R-:W-:Y:S02]  /*fd40*/  IMAD R11, R26, R69.reuse, RZ ;  /* 0x000000451a0b7224 */ /* 0x080fe400078e02ff */
[----:B------:R-:W2:Y:S01]  /*fd50*/  LDL.LU R26, [R1+0x1b0] ;  /* 0x0001b000011a7983 */ /* 0x000ea20000300800 */
[C---:B------:R-:W-:Y:S01]  /*fd60*/  ISETP.LT.AND P5, PT, R2.reuse, UR11, !P0 ;  /* 0x0000000b02007c0c */ /* 0x040fe2000c7a1270 */
[-C--:B------:R-:W-:Y:S02]  /*fd70*/  IMAD R27, R2, R69.reuse, RZ ;  /* 0x00000045021b7224 */ /* 0x080fe400078e02ff */
[----:B------:R-:W3:Y:S04]  /*fd80*/  LDL.LU R2, [R1+0x1ac] ;  /* 0x0001ac0001027983 */ /* 0x000ee80000300800 */
[----:B-1----:R-:W3:Y:S01]  /*fd90*/  LDL.LU R24, [R1+0x1a8] ;  /* 0x0001a80001187983 */ /* 0x002ee20000300800 */
[----:B------:R-:W-:Y:S01]  /*fda0*/  LEA R10, P3, R11, R0, 0x2 ;  /* 0x000000000b0a7211 */ /* 0x000fe200078610ff */
[----:B------:R-:W-:-:S02]  /*fdb0*/  IMAD R15, R42, R69, RZ ;  /* 0x000000452a0f7224 */ /* 0x000fc400078e02ff */
[----:B------:R1:W-:Y:S01]  /*fdc0*/  @P2 STG.E desc[UR42][R8.64], R63 ;  /* 0x0000003f08002986 */ /* 0x0003e2000c10192a */
[----:B------:R-:W-:Y:S02]  /*fdd0*/  LEA.HI.X.SX32 R11, R11, R68, 0x2, P3 ;  /* 0x000000440b0b7211 */ /* 0x000fe400018f16ff */
[----:B------:R-:W-:Y:S01]  /*fde0*/  ISETP.LT.AND P2, PT, R42, UR11, !P0 ;  /* 0x0000000b2a007c0c */ /* 0x000fe2000c741270 */
[----:B------:R-:W-:Y:S01]  /*fdf0*/  IMAD R25, R41, R69, RZ ;  /* 0x0000004529197224 */ /* 0x000fe200078e02ff */
[-C--:B------:R-:W-:Y:S01]  /*fe00*/  LEA R12, P6, R27, R0.reuse, 0x2 ;  /* 0x000000001b0c7211 */ /* 0x080fe200078c10ff */
[----:B------:R4:W-:Y:S01]  /*fe10*/  @P1 STG.E desc[UR42][R10.64], R4 ;  /* 0x000000040a001986 */ /* 0x0009e2000c10192a */
[----:B------:R-:W-:Y:S02]  /*fe20*/  LEA R14, P1, R15, R0, 0x2 ;  /* 0x000000000f0e7211 */ /* 0x000fe400078210ff */
[-C--:B------:R-:W-:Y:S01]  /*fe30*/  LEA.HI.X.SX32 R13, R27, R68.reuse, 0x2, P6 ;  /* 0x000000441b0d7211 */ /* 0x080fe200030f16ff */
[----:B------:R-:W3:Y:S01]  /*fe40*/  LDL.LU R33, [R1+0x1a4] ;  /* 0x0001a40001217983 */ /* 0x000ee20000300800 */
[----:B------:R-:W-:-:S02]  /*fe50*/  LEA.HI.X.SX32 R15, R15, R68, 0x2, P1 ;  /* 0x000000440f0f7211 */ /* 0x000fc400008f16ff */
[----:B------:R-:W-:Y:S01]  /*fe60*/  ISETP.LT.AND P3, PT, R41, UR11, !P0 ;  /* 0x0000000b29007c0c */ /* 0x000fe2000c761270 */
[----:B------:R4:W-:Y:S01]  /*fe70*/  @P5 STG.E desc[UR42][R12.64], R5 ;  /* 0x000000050c005986 */ /* 0x0009e2000c10192a */
[----:B-1----:R-:W-:-:S03]  /*fe80*/  LEA R8, P5, R25, R0, 0x2 ;  /* 0x0000000019087211 */ /* 0x002fc600078a10ff */
[----:B------:R1:W-:Y:S01]  /*fe90*/  @P2 STG.E desc[UR42][R14.64], R6 ;  /* 0x000000060e002986 */ /* 0x0003e2000c10192a */
[----:B------:R-:W-:-:S07]  /*fea0*/  LEA.HI.X.SX32 R9, R25, R68, 0x2, P5 ;  /* 0x0000004419097211 */ /* 0x000fce00028f16ff */
[----:B------:R-:W-:Y:S01]  /*feb0*/  @P3 STG.E desc[UR42][R8.64], R7 ;  /* 0x0000000708003986 */ /* 0x000fe2000c10192a */
[C---:B----4-:R-:W-:Y:S01]  /*fec0*/  IMAD R27, R32.reuse, R69, RZ ;  /* 0x00000045201b7224 */ /* 0x050fe200078e02ff */
[----:B------:R-:W-:Y:S02]  /*fed0*/  ISETP.LT.AND P1, PT, R32, UR11, !P0 ;  /* 0x0000000b20007c0c */ /* 0x000fe4000c721270 */
[----:B------:R-:W4:Y:S02]  /*fee0*/  LDL.LU R32, [R1+0x1a0] ;  /* 0x0001a00001207983 */ /* 0x000f240000300800 */
[----:B------:R-:W-:Y:S01]  /*fef0*/  LEA R10, P2, R27, R0, 0x2 ;  /* 0x000000001b0a7211 */ /* 0x000fe200078410ff */
[----:B------:R-:W-:-:S03]  /*ff00*/  IMAD R25, R69, 0x2, R27 ;  /* 0x0000000245197824 */ /* 0x000fc600078e021b */
[----:B------:R-:W-:Y:S01]  /*ff10*/  LEA.HI.X.SX32 R11, R27, R68, 0x2, P2 ;  /* 0x000000441b0b7211 */ /* 0x000fe200010f16ff */
[----:B------:R-:W-:Y:S01]  /*ff20*/  IMAD R13, R69, 0x2, R25 ;  /* 0x00000002450d7824 */ /* 0x000fe200078e0219 */
[----:B------:R-:W4:Y:S01]  /*ff30*/  LDL.LU R27, [R1+0x19c] ;  /* 0x00019c00011b7983 */ /* 0x000f220000300800 */
[----:B------:R-:W-:-:S03]  /*ff40*/  LEA R4, P5, R25, R0, 0x2 ;  /* 0x0000000019047211 */ /* 0x000fc600078a10ff */
[----:B------:R2:W-:Y:S01]  /*ff50*/  @P1 STG.E desc[UR42][R10.64], R16 ;  /* 0x000000100a001986 */ /* 0x0005e2000c10192a */
[----:B------:R-:W-:Y:S02]  /*ff60*/  LEA.HI.X.SX32 R5, R25, R68, 0x2, P5 ;  /* 0x0000004419057211 */ /* 0x000fe400028f16ff */
[----:B------:R-:W-:Y:S01]  /*ff70*/  LEA R12, P5, R13, R0, 0x2 ;  /* 0x000000000d0c7211 */ /* 0x000fe200078a10ff */
[----:B-1----:R-:W-:-:S03]  /*ff80*/  IMAD R15, R69, 0x2, R13 ;  /* 0x00000002450f7824 */ /* 0x002fc600078e020d */
[----:B------:R-:W-:Y:S02]  /*ff90*/  LEA.HI.X.SX32 R13, R13, R68, 0x2, P5 ;  /* 0x000000440d0d7211 */ /* 0x000fe400028f16ff */
[----:B--2---:R-:W-:Y:S02]  /*ffa0*/  ISETP.LT.AND P2, PT, R26, UR11, !P0 ;  /* 0x0000000b1a007c0c */ /* 0x004fe4000c741270 */
[----:B------:R-:W2:Y:S01]  /*ffb0*/  LDL.LU R26, [R1+0x198] ;  /* 0x00019800011a7983 */ /* 0x000ea20000300800 */
[----:B---3--:R-:W-:-:S03]  /*ffc0*/  ISETP.LT.AND P1, PT, R2, UR11, !P0 ;  /* 0x0000000b02007c0c */ /* 0x008fc6000c721270 */
[----:B------:R-:W3:Y:S01]  /*ffd0*/  LDL.LU R2, [R1+0x194] ;  /* 0x0001940001027983 */ /* 0x000ee20000300800 */
[----:B------:R-:W-:-:S03]  /*ffe0*/  ISETP.LT.AND P5, PT, R24, UR11, !P0 ;  /* 0x0000000b18007c0c */ /* 0x000fc6000c7a1270 */
[----:B------:R-:W2:Y:S04]  /*fff0*/  LDL.LU R24, [R1+0x190] ;  /* 0x0001900001187983 */ /* 0x000ea80000300800 */
[----:B------:R-:W2:Y:S04]  /*10000*/  LDL.LU R16, [R1+0x18c] ;  /* 0x00018c0001107983 */ /* 0x000ea80000300800 */
[----:B------:R-:W2:Y:S01]  /*10010*/  LDL.LU R14, [R1+0x188] ;  /* 0x00018800010e7983 */ /* 0x000ea20000300800 */
[----:B------:R-:W-:Y:S01]  /*10020*/  ISETP.LT.AND P6, PT, R40, UR11, !P0 ;  /* 0x0000000b28007c0c */ /* 0x000fe2000c7c1270 */
[----:B------:R-:W-:-:S02]  /*10030*/  IMAD R9, R69, 0x2, R15 ;  /* 0x0000000245097824 */ /* 0x000fc400078e020f */
[----:B------:R1:W-:Y:S01]  /*10040*/  @P4 STG.E desc[UR42][R4.64], R17 ;  /* 0x0000001104004986 */ /* 0x0003e2000c10192a */
[----:B------:R-:W-:Y:S01]  /*10050*/  LEA R6, P4, R15, R0, 0x2 ;  /* 0x000000000f067211 */ /* 0x000fe200078810ff */
[----:B------:R-:W-:Y:S01]  /*10060*/  IMAD R11, R69, 0x2, R9 ;  /* 0x00000002450b7824 */ /* 0x000fe200078e0209 */
[----:B------:R-:W-:Y:S02]  /*10070*/  ISETP.LT.AND P3, PT, R34, UR11, !P0 ;  /* 0x0000000b22007c0c */ /* 0x000fe4000c761270 */
[----:B------:R-:W-:-:S05]  /*10080*/  LEA.HI.X.SX32 R7, R15, R68, 0x2, P4 ;  /* 0x000000440f077211 */ /* 0x000fca00020f16ff */
[----:B------:R1:W-:Y:S01]  /*10090*/  @P6 STG.E desc[UR42][R12.64], R18 ;  /* 0x000000120c006986 */ /* 0x0003e2000c10192a */
[----:B------:R-:W-:Y:S01]  /*100a0*/  LEA R8, P6, R9, R0, 0x2 ;  /* 0x0000000009087211 */ /* 0x000fe200078c10ff */
[----:B------:R-:W-:Y:S02]  /*100b0*/  IMAD R15, R69, 0x2, R11 ;  /* 0x00000002450f7824 */ /* 0x000fe400078e020b */
[----:B-1----:R-:W2:Y:S01]  /*100c0*/  LDL.LU R17, [R1+0x184] ;  /* 0x0001840001117983 */ /* 0x002ea20000300800 */
[----:B------:R-:W-:Y:S02]  /*100d0*/  LEA.HI.X.SX32 R9, R9, R68, 0x2, P6 ;  /* 0x0000004409097211 */ /* 0x000fe400030f16ff */
[----:B------:R-:W-:-:S04]  /*100e0*/  LEA R4, P6, R11, R0, 0x2 ;  /* 0x000000000b047211 */ /* 0x000fc800078c10ff */
[----:B------:R-:W-:Y:S01]  /*100f0*/  LEA.HI.X.SX32 R5, R11, R68, 0x2, P6 ;  /* 0x000000440b057211 */ /* 0x000fe200030f16ff */
[----:B------:R-:W-:Y:S01]  /*10100*/  IMAD R13, R69, 0x2, R15 ;  /* 0x00000002450d7824 */ /* 0x000fe200078e020f */
[C---:B------:R-:W-:Y:S01]  /*10110*/  LEA R10, P6, R15.reuse, R0, 0x2 ;  /* 0x000000000f0a7211 */ /* 0x040fe200078c10ff */
[----:B------:R1:W-:Y:S03]  /*10120*/  @P3 STG.E desc[UR42][R6.64], R19 ;  /* 0x0000001306003986 */ /* 0x0003e6000c10192a */
[----:B------:R-:W-:Y:S01]  /*10130*/  LEA.HI.X.SX32 R11, R15, R68, 0x2, P6 ;  /* 0x000000440f0b7211 */ /* 0x000fe200030f16ff */
[----:B------:R-:W-:Y:S01]  /*10140*/  IMAD R15, R69, 0x2, R13 ;  /* 0x00000002450f7824 */ /* 0x000fe200078e020d */
[----:B------:R-:W-:Y:S01]  /*10150*/  ISETP.LT.AND P4, PT, R33, UR11, !P0 ;  /* 0x0000000b21007c0c */ /* 0x000fe2000c781270 */
[----:B------:R1:W-:Y:S04]  /*10160*/  @P2 STG.E desc[UR42][R8.64], R20 ;  /* 0x0000001408002986 */ /* 0x0003e8000c10192a */
[----:B------:R-:W2:Y:S01]  /*10170*/  LDL.LU R12, [R1+0x180] ;  /* 0x00018000010c7983 */ /* 0x000ea20000300800 */
[----:B-1----:R-:W-:-:S03]  /*10180*/  LEA R6, P6, R13, R0, 0x2 ;  /* 0x000000000d067211 */ /* 0x002fc600078c10ff */
[----:B------:R1:W-:Y:S01]  /*10190*/  @P1 STG.E desc[UR42][R4.64], R21 ;  /* 0x0000001504001986 */ /* 0x0003e2000c10192a */
[----:B------:R-:W-:Y:S01]  /*101a0*/  LEA.HI.X.SX32 R7, R13, R68, 0x2, P6 ;  /* 0x000000440d077211 */ /* 0x000fe200030f16ff */
[----:B------:R-:W-:Y:S01]  /*101b0*/  IMAD R13, R69, 0x2, R15 ;  /* 0x00000002450d7824 */ /* 0x000fe200078e020f */
[C---:B------:R-:W-:Y:S01]  /*101c0*/  LEA R8, P6, R15.reuse, R0, 0x2 ;  /* 0x000000000f087211 */ /* 0x040fe200078c10ff */
[----:B------:R2:W-:Y:S03]  /*101d0*/  @P5 STG.E desc[UR42][R10.64], R22 ;  /* 0x000000160a005986 */ /* 0x0005e6000c10192a */
[----:B------:R-:W-:Y:S02]  /*101e0*/  LEA.HI.X.SX32 R9, R15, R68, 0x2, P6 ;  /* 0x000000440f097211 */ /* 0x000fe400030f16ff */
[C---:B-1----:R-:W-:Y:S01]  /*101f0*/  LEA R4, P6, R13.reuse, R0, 0x2 ;  /* 0x000000000d047211 */ /* 0x042fe200078c10ff */
[----:B------:R1:W-:Y:S03]  /*10200*/  @P4 STG.E desc[UR42][R6.64], R23 ;  /* 0x0000001706004986 */ /* 0x0003e6000c10192a */
[----:B------:R-:W-:-:S02]  /*10210*/  LEA.HI.X.SX32 R5, R13, R68, 0x2, P6 ;  /* 0x000000440d057211 */ /* 0x000fc400030f16ff */
[----:B----4-:R-:W-:Y:S02]  /*10220*/  ISETP.LT.AND P3, PT, R32, UR11, !P0 ;  /* 0x0000000b20007c0c */ /* 0x010fe4000c761270 */
[----:B------:R-:W-:Y:S02]  /*10230*/  ISETP.LT.AND P2, PT, R27, UR11, !P0 ;  /* 0x0000000b1b007c0c */ /* 0x000fe4000c741270 */
[----:B---3--:R-:W-:Y:S01]  /*10240*/  ISETP.LT.AND P5, PT, R2, UR11, !P0 ;  /* 0x0000000b02007c0c */ /* 0x008fe2000c7a1270 */
[----:B------:R-:W-:Y:S01]  /*10250*/  IMAD R15, R69, 0x2, R13 ;  /* 0x00000002450f7824 */ /* 0x000fe200078e020d */
[----:B------:R-:W3:Y:S07]  /*10260*/  LDL.LU R2, [R1+0x17c] ;  /* 0x00017c0001027983 */ /* 0x000eee0000300800 */
[----:B------:R4:W-:Y:S01]  /*10270*/  @P3 STG.E desc[UR42][R8.64], R28 ;  /* 0x0000001c08003986 */ /* 0x0009e2000c10192a */
[----:B--2---:R-:W-:-:S03]  /*10280*/  ISETP.LT.AND P3, PT, R16, UR11, !P0 ;  /* 0x0000000b10007c0c */ /* 0x004fc6000c761270 */
[----:B------:R-:W2:Y:S04]  /*10290*/  LDL.LU R18, [R1+0x178] ;  /* 0x0001780001127983 */ /* 0x000ea80000300800 */
[----:B------:R1:W-:Y:S01]  /*102a0*/  @P2 STG.E desc[UR42][R4.64], R29 ;  /* 0x0000001d04002986 */ /* 0x0003e2000c10192a */
[----:B------:R-:W-:-:S03]  /*102b0*/  ISETP.LT.AND P2, PT, R14, UR11, !P0 ;  /* 0x0000000b0e007c0c */ /* 0x000fc6000c741270 */
[----:B------:R-:W2:Y:S04]  /*102c0*/  LDL.LU R16, [R1+0x174] ;  /* 0x0001740001107983 */ /* 0x000ea80000300800 */
[----:B------:R-:W2:Y:S01]  /*102d0*/  LDL.LU R14, [R1+0x16c] ;  /* 0x00016c00010e7983 */ /* 0x000ea20000300800 */
[----:B------:R-:W-:Y:S01]  /*102e0*/  LEA R10, P6, R15, R0, 0x2 ;  /* 0x000000000f0a7211 */ /* 0x000fe200078c10ff */
[----:B------:R-:W-:Y:S01]  /*102f0*/  IMAD R13, R69, 0x2, R15 ;  /* 0x00000002450d7824 */ /* 0x000fe200078e020f */
[----:B------:R-:W-:Y:S01]  /*10300*/  ISETP.LT.AND P1, PT, R26, UR11, !P0 ;  /* 0x0000000b1a007c0c */ /* 0x000fe2000c721270 */
[----:B------:R-:W2:Y:S01]  /*10310*/  LDS.128 R20, [R3+UR33+0x800] ;  /* 0x0008002103147984 */ /* 0x000ea20008000c00 */
[----:B------:R-:W-:Y:S01]  /*10320*/  LEA.HI.X.SX32 R11, R15, R68, 0x2, P6 ;  /* 0x000000440f0b7211 */ /* 0x000fe200030f16ff */
[----:B------:R-:W-:Y:S01]  /*10330*/  IMAD R15, R69, 0x2, R13 ;  /* 0x00000002450f7824 */ /* 0x000fe200078e020d */
[----:B-1----:R-:W-:-:S02]  /*10340*/  LEA R6, P6, R13, R0, 0x2 ;  /* 0x000000000d067211 */ /* 0x002fc400078c10ff */
[----:B------:R-:W-:Y:S02]  /*10350*/  ISETP.LT.AND P4, PT, R24, UR11, !P0 ;  /* 0x0000000b18007c0c */ /* 0x000fe4000c781270 */
[----:B------:R-:W-:Y:S01]  /*10360*/  LEA.HI.X.SX32 R7, R13, R68, 0x2, P6 ;  /* 0x000000440d077211 */ /* 0x000fe200030f16ff */
[----:B------:R-:W-:Y:S01]  /*10370*/  IMAD R13, R69, 0x2, R15 ;  /* 0x00000002450d7824 */ /* 0x000fe200078e020f */
[----:B----4-:R-:W-:-:S04]  /*10380*/  LEA R8, P6, R15, R0, 0x2 ;  /* 0x000000000f087211 */ /* 0x010fc800078c10ff */
[----:B------:R-:W-:Y:S01]  /*10390*/  LEA.HI.X.SX32 R9, R15, R68, 0x2, P6 ;  /* 0x000000440f097211 */ /* 0x000fe200030f16ff */
[----:B------:R-:W-:Y:S01]  /*103a0*/  IMAD R15, R69, 0x2, R13 ;  /* 0x00000002450f7824 */ /* 0x000fe200078e020d */
[----:B------:R-:W-:Y:S01]  /*103b0*/  LEA R4, P6, R13, R0, 0x2 ;  /* 0x000000000d047211 */ /* 0x000fe200078c10ff */
[----:B------:R1:W-:Y:S01]  /*103c0*/  @P1 STG.E desc[UR42][R10.64], R30 ;  /* 0x0000001e0a001986 */ /* 0x0003e2000c10192a */
[----:B------:R-:W-:Y:S02]  /*103d0*/  ISETP.LT.AND P1, PT, R17, UR11, !P0 ;  /* 0x0000000b11007c0c */ /* 0x000fe4000c721270 */
[----:B------:R-:W-:Y:S01]  /*103e0*/  LEA.HI.X.SX32 R5, R13, R68, 0x2, P6 ;  /* 0x000000440d057211 */ /* 0x000fe200030f16ff */
[----:B------:R-:W-:Y:S01]  /*103f0*/  IMAD R13, R69, 0x2, R15 ;  /* 0x00000002450d7824 */ /* 0x000fe200078e020f */
[----:B------:R4:W-:Y:S01]  /*10400*/  @P5 STG.E desc[UR42][R6.64], R31 ;  /* 0x0000001f06005986 */ /* 0x0009e2000c10192a */
[----:B------:R-:W-:-:S03]  /*10410*/  ISETP.LT.AND P5, PT, R12, UR11, !P0 ;  /* 0x0000000b0c007c0c */ /* 0x000fc6000c7a1270 */
[----:B------:R-:W2:Y:S01]  /*10420*/  LDL.LU R17, [R1+0x168] ;  /* 0x0001680001117983 */ /* 0x000ea20000300800 */
[----:B-1----:R-:W-:-:S03]  /*10430*/  LEA R10, P6, R15, R0, 0x2 ;  /* 0x000000000f0a7211 */ /* 0x002fc600078c10ff */
[----:B------:R1:W-:Y:S01]  /*10440*/  @P4 STG.E desc[UR42][R8.64], R36 ;  /* 0x0000002408004986 */ /* 0x0003e2000c10192a */
[----:B------:R-:W-:-:S03]  /*10450*/  LEA.HI.X.SX32 R11, R15, R68, 0x2, P6 ;  /* 0x000000440f0b7211 */ /* 0x000fc600030f16ff */
[----:B------:R-:W2:Y:S01]  /*10460*/  LDL.LU R12, [R1+0x164] ;  /* 0x00016400010c7983 */ /* 0x000ea20000300800 */
[----:B----4-:R-:W-:-:S04]  /*10470*/  LEA R6, P6, R13, R0, 0x2 ;  /* 0x000000000d067211 */ /* 0x010fc800078c10ff */
[----:B------:R-:W-:Y:S01]  /*10480*/  LEA.HI.X.SX32 R7, R13, R68, 0x2, P6 ;  /* 0x000000440d077211 */ /* 0x000fe200030f16ff */
[----:B------:R4:W-:Y:S04]  /*10490*/  @P3 STG.E desc[UR42][R4.64], R37 ;  /* 0x0000002504003986 */ /* 0x0009e8000c10192a */
[----:B------:R1:W-:Y:S04]  /*104a0*/  @P2 STG.E desc[UR42][R10.64], R38 ;  /* 0x000000260a002986 */ /* 0x0003e8000c10192a */
[----:B------:R1:W-:Y:S01]  /*104b0*/  @P1 STG.E desc[UR42][R6.64], R39 ;  /* 0x0000002706001986 */ /* 0x0003e2000c10192a */
[----:B---3--:R-:W-:-:S03]  /*104c0*/  ISETP.LT.AND P4, PT, R2, UR11, !P0 ;  /* 0x0000000b02007c0c */ /* 0x008fc6000c781270 */
[----:B------:R-:W3:Y:S01]  /*104d0*/  LDL.LU R2, [R1+0x160] ;  /* 0x0001600001027983 */ /* 0x000ee20000300800 */
[----:B--2---:R-:W-:-:S03]  /*104e0*/  ISETP.LT.AND P3, PT, R18, UR11, !P0 ;  /* 0x0000000b12007c0c */ /* 0x004fc6000c761270 */
[----:B------:R-:W2:Y:S01]  /*104f0*/  LDL.LU R18, [R1+0x15c] ;  /* 0x00015c0001127983 */ /* 0x000ea20000300800 */
[----:B------:R-:W-:-:S03]  /*10500*/  ISETP.LT.AND P2, PT, R16, UR11, !P0 ;  /* 0x0000000b10007c0c */ /* 0x000fc6000c741270 */
[----:B------:R-:W2:Y:S01]  /*10510*/  LDL.LU R16, [R1+0x158] ;  /* 0x0001580001107983 */ /* 0x000ea20000300800 */
[----:B------:R-:W-:-:S03]  /*10520*/  ISETP.LT.AND P1, PT, R14, UR11, !P0 ;  /* 0x0000000b0e007c0c */ /* 0x000fc6000c721270 */
[----:B------:R-:W2:Y:S01]  /*10530*/  LDL.LU R14, [R1+0x154] ;  /* 0x00015400010e7983 */ /* 0x000ea20000300800 */
[----:B------:R-:W-:-:S04]  /*10540*/  IMAD R15, R69, 0x2, R13 ;  /* 0x00000002450f7824 */ /* 0x000fc800078e020d */
[----:B------:R-:W-:Y:S01]  /*10550*/  IMAD R13, R69, 0x2, R15 ;  /* 0x00000002450d7824 */ /* 0x000fe200078e020f */
[----:B-1----:R-:W-:-:S04]  /*10560*/  LEA R8, P6, R15, R0, 0x2 ;  /* 0x000000000f087211 */ /* 0x002fc800078c10ff */
[----:B------:R-:W-:Y:S01]  /*10570*/  LEA.HI.X.SX32 R9, R15, R68, 0x2, P6 ;  /* 0x000000440f097211 */ /* 0x000fe200030f16ff */
[----:B------:R-:W-:Y:S01]  /*10580*/  IMAD R15, R69, 0x2, R13 ;  /* 0x00000002450f7824 */ /* 0x000fe200078e020d */
[----:B----4-:R-:W-:-:S04]  /*10590*/  LEA R4, P6, R13, R0, 0x2 ;  /* 0x000000000d047211 */ /* 0x010fc800078c10ff */
[----:B------:R-:W-:Y:S01]  /*105a0*/  LEA.HI.X.SX32 R5, R13, R68, 0x2, P6 ;  /* 0x000000440d057211 */ /* 0x000fe200030f16ff */
[----:B------:R-:W-:Y:S01]  /*105b0*/  IMAD R13, R69, 0x2, R15 ;  /* 0x00000002450d7824 */ /* 0x000fe200078e020f */
        /* <DEDUP_REMOVED lines=10> */
[----:B-1----:R-:W-:-:S02]  /*10660*/  LEA R8, P6, R15, R0, 0x2 ;  /* 0x000000000f087211 */ /* 0x002fc400078c10ff */
[----:B------:R-:W-:Y:S01]  /*10670*/  ISETP.LT.AND P4, PT, R12, UR11, !P0 ;  /* 0x0000000b0c007c0c */ /* 0x000fe2000c781270 */
        /* <DEDUP_REMOVED lines=22> */
[C---:B------:R-:W-:Y:S02]  /*107e0*/  LEA R8, P6, R15.reuse, R0, 0x2 ;  /* 0x000000000f087211 */ /* 0x040fe400078c10ff */
[----:B------:R-:W-:Y:S02]  /*107f0*/  ISETP.LT.AND P2, PT, R18, UR11, !P0 ;  /* 0x0000000b12007c0c */ /* 0x000fe4000c741270 */
[----:B------:R-:W-:Y:S01]  /*10800*/  LEA.HI.X.SX32 R9, R15, R68, 0x2, P6 ;  /* 0x000000440f097211 */ /* 0x000fe200030f16ff */
[----:B------:R-:W-:Y:S01]  /*10810*/  IMAD R15, R69, 0x2, R13 ;  /* 0x00000002450f7824 */ /* 0x000fe200078e020d */
[C---:B------:R-:W-:Y:S01]  /*10820*/  LEA R4, P6, R13.reuse, R0, 0x2 ;  /* 0x000000000d047211 */ /* 0x040fe200078c10ff */
[----:B------:R1:W-:Y:S03]  /*10830*/  @P4 STG.E desc[UR42][R10.64], R58 ;  /* 0x0000003a0a004986 */ /* 0x0003e6000c10192a */
[----:B------:R-:W-:Y:S01]  /*10840*/  LEA.HI.X.SX32 R5, R13, R68, 0x2, P6 ;  /* 0x000000440d057211 */ /* 0x000fe200030f16ff */
[----:B------:R4:W-:Y:S01]  /*10850*/  @P3 STG.E desc[UR42][R6.64], R59 ;  /* 0x0000003b06003986 */ /* 0x0009e2000c10192a */
[----:B-1----:R-:W-:-:S03]  /*10860*/  IMAD R11, R69, 0x2, R15 ;  /* 0x00000002450b7824 */ /* 0x002fc600078e020f */
[----:B------:R1:W-:Y:S01]  /*10870*/  @P2 STG.E desc[UR42][R8.64], R64 ;  /* 0x0000004008002986 */ /* 0x0003e2000c10192a */
[----:B------:R-:W-:Y:S01]  /*10880*/  IMAD R13, R69, 0x2, R11 ;  /* 0x00000002450d7824 */ /* 0x000fe200078e020b */
[----:B------:R-:W-:Y:S02]  /*10890*/  ISETP.LT.AND P4, PT, R17, UR11, !P0 ;  /* 0x0000000b11007c0c */ /* 0x000fe4000c781270 */
[----:B------:R2:W-:Y:S01]  /*108a0*/  @P1 STG.E desc[UR42][R4.64], R65 ;  /* 0x0000004104001986 */ /* 0x0005e2000c10192a */
[----:B----4-:R-:W-:Y:S01]  /*108b0*/  LEA R6, P1, R11, R0, 0x2 ;  /* 0x000000000b067211 */ /* 0x010fe200078210ff */
[----:B------:R-:W-:-:S03]  /*108c0*/  IMAD R17, R69, 0x2, R13 ;  /* 0x0000000245117824 */ /* 0x000fc600078e020d */
[----:B------:R-:W-:Y:S02]  /*108d0*/  LEA.HI.X.SX32 R7, R11, R68, 0x2, P1 ;  /* 0x000000440b077211 */ /* 0x000fe400008f16ff */
[C---:B-1----:R-:W-:Y:S02]  /*108e0*/  LEA R8, P1, R17.reuse, R0, 0x2 ;  /* 0x0000000011087211 */ /* 0x042fe400078210ff */
[----:B------:R-:W-:Y:S02]  /*108f0*/  ISETP.LT.AND P3, PT, R12, UR11, !P0 ;  /* 0x0000000b0c007c0c */ /* 0x000fe4000c761270 */
[----:B------:R-:W-:Y:S02]  /*10900*/  LEA.HI.X.SX32 R9, R17, R68, 0x2, P1 ;  /* 0x0000004411097211 */ /* 0x000fe400008f16ff */
[----:B---3--:R-:W-:Y:S02]  /*10910*/  ISETP.LT.AND P2, PT, R2, UR11, !P0 ;  /* 0x0000000b02007c0c */ /* 0x008fe4000c741270 */
[----:B------:R-:W-:-:S04]  /*10920*/  LEA R2, P6, R15, R0, 0x2 ;  /* 0x000000000f027211 */ /* 0x000fc800078c10ff */
[----:B------:R-:W-:Y:S01]  /*10930*/  LEA.HI.X.SX32 R3, R15, R68, 0x2, P6 ;  /* 0x000000440f037211 */ /* 0x000fe200030f16ff */
[----:B------:R-:W-:Y:S01]  /*10940*/  IMAD R15, R69, 0x2, R17 ;  /* 0x00000002450f7824 */ /* 0x000fe200078e0211 */
[----:B------:R-:W-:-:S03]  /*10950*/  LEA R10, P6, R13, R0, 0x2 ;  /* 0x000000000d0a7211 */ /* 0x000fc600078c10ff */
[----:B------:R-:W-:Y:S01]  /*10960*/  IMAD R69, R69, 0x2, R15 ;  /* 0x0000000245457824 */ /* 0x000fe200078e020f */
[----:B------:R-:W-:Y:S02]  /*10970*/  LEA.HI.X.SX32 R11, R13, R68, 0x2, P6 ;  /* 0x000000440d0b7211 */ /* 0x000fe400030f16ff */
[C---:B------:R-:W-:Y:S02]  /*10980*/  LEA R12, P6, R15.reuse, R0, 0x2 ;  /* 0x000000000f0c7211 */ /* 0x040fe400078c10ff */
[----:B--2---:R-:W-:Y:S02]  /*10990*/  ISETP.LT.AND P1, PT, R16, UR11, !P0 ;  /* 0x0000000b10007c0c */ /* 0x004fe4000c721270 */
[----:B------:R-:W-:Y:S02]  /*109a0*/  ISETP.LT.AND P0, PT, R14, UR11, !P0 ;  /* 0x0000000b0e007c0c */ /* 0x000fe4000c701270 */
[----:B------:R-:W-:Y:S02]  /*109b0*/  LEA.HI.X.SX32 R13, R15, R68, 0x2, P6 ;  /* 0x000000440f0d7211 */ /* 0x000fe400030f16ff */
[C---:B------:R-:W-:Y:S01]  /*109c0*/  LEA R4, P6, R69.reuse, R0, 0x2 ;  /* 0x0000000045047211 */ /* 0x040fe200078c10ff */
[----:B------:R1:W-:Y:S03]  /*109d0*/  @P5 STG.E desc[UR42][R2.64], R66 ;  /* 0x0000004202005986 */ /* 0x0003e6000c10192a */
[----:B------:R-:W-:Y:S01]  /*109e0*/  LEA.HI.X.SX32 R5, R69, R68, 0x2, P6 ;  /* 0x0000004445057211 */ /* 0x000fe200030f16ff */
[----:B------:R1:W-:Y:S04]  /*109f0*/  @P4 STG.E desc[UR42][R6.64], R67 ;  /* 0x0000004306004986 */ /* 0x0003e8000c10192a */
[----:B------:R1:W-:Y:S04]  /*10a00*/  @P3 STG.E desc[UR42][R10.64], R20 ;  /* 0x000000140a003986 */ /* 0x0003e8000c10192a */
[----:B------:R1:W-:Y:S04]  /*10a10*/  @P2 STG.E desc[UR42][R8.64], R21 ;  /* 0x0000001508002986 */ /* 0x0003e8000c10192a */
[----:B------:R1:W-:Y:S04]  /*10a20*/  @P1 STG.E desc[UR42][R12.64], R22 ;  /* 0x000000160c001986 */ /* 0x0003e8000c10192a */
[----:B------:R1:W-:Y:S01]  /*10a30*/  @P0 STG.E desc[UR42][R4.64], R23 ;  /* 0x0000001704000986 */ /* 0x0003e2000c10192a */
[----:B------:R-:W-:Y:S06]  /*10a40*/  BAR.SYNC.DEFER_BLOCKING 0x0 ;  /* 0x0000000000007b1d */ /* 0x000fec0000010000 */
[----:B------:R-:W-:Y:S05]  /*10a50*/  BRA.U UP0, `(.L_x_13) ;  /* 0x0000000100a07547 */ /* 0x000fea000b800000 */
[----:B------:R-:W2:Y:S01]  /*10a60*/  S2UR UR5, SR_CgaCtaId ;  /* 0x00000000000579c3 */ /* 0x000ea20000008800 */
[----:B------:R-:W-:Y:S01]  /*10a70*/  NOP ;  /* 0x0000000000007918 */ /* 0x000fe20000000000 */
[----:B------:R-:W-:Y:S01]  /*10a80*/  UMOV UR4, 0x50 ;  /* 0x0000005000047882 */ /* 0x000fe20000000000 */
[----:B------:R-:W-:Y:S02]  /*10a90*/  IMAD.U32 R0, RZ, RZ, UR32 ;  /* 0x00000020ff007e24 */ /* 0x000fe4000f8e00ff */
[----:B-1----:R-:W-:Y:S02]  /*10aa0*/  IMAD.MOV.U32 R3, RZ, RZ, 0xf ;  /* 0x0000000fff037424 */ /* 0x002fe400078e00ff */
[----:B------:R-:W-:Y:S01]  /*10ab0*/  IMAD.MOV.U32 R7, RZ, RZ, 0x1 ;  /* 0x00000001ff077424 */ /* 0x000fe200078e00ff */
[----:B------:R-:W-:-:S04]  /*10ac0*/  LOP3.LUT R0, R0, 0xffff, RZ, 0xc0, !PT ;  /* 0x0000ffff00007812 */ /* 0x000fc800078ec0ff */
[----:B------:R-:W-:-:S05]  /*10ad0*/  SHF.R.U32.HI R0, RZ, 0x5, R0 ;  /* 0x00000005ff007819 */ /* 0x000fca0000011600 */
[----:B------:R-:W-:Y:S01]  /*10ae0*/  VIADD R2, R0, 0x10 ;  /* 0x0000001000027836 */ /* 0x000fe20000000000 */
[----:B------:R-:W-:Y:S01]  /*10af0*/  SHF.L.U32 R0, R3, R0, RZ ;  /* 0x0000000003007219 */ /* 0x000fe200000006ff */
[----:B--2---:R-:W-:-:S03]  /*10b00*/  ULEA UR6, UR5, UR4, 0x18 ;  /* 0x0000000405067291 */ /* 0x004fc6000f8ec0ff */
[----:B------:R-:W-:-:S04]  /*10b10*/  SHF.L.U32 R3, R7, R2, RZ ;  /* 0x0000000207037219 */ /* 0x000fc800000006ff */
[----:B------:R-:W-:Y:S02]  /*10b20*/  LOP3.LUT R0, R3, R0, RZ, 0xfc, !PT ;  /* 0x0000000003007212 */ /* 0x000fe400078efcff */
[----:B------:R-:W1:Y:S02]  /*10b30*/  LDS R5, [UR6] ;  /* 0x00000006ff057984 */ /* 0x000e640008000800 */
[C---:B------:R-:W-:Y:S02]  /*10b40*/  LOP3.LUT R2, R0.reuse, 0xffff, RZ, 0xc0, !PT ;  /* 0x0000ffff00027812 */ /* 0x040fe400078ec0ff */
[----:B-1----:R-:W-:-:S04]  /*10b50*/  LOP3.LUT R3, R0, 0xffff, R5, 0x80, !PT ;  /* 0x0000ffff00037812 */ /* 0x002fc800078e8005 */
[----:B------:R-:W-:-:S13]  /*10b60*/  ISETP.NE.AND P0, PT, R3, R2, PT ;  /* 0x000000020300720c */ /* 0x000fda0003f05270 */
[----:B------:R-:W-:Y:S05]  /*10b70*/  @P0 BRA `(.L_x_14) ;  /* 0x0000000000500947 */ /* 0x000fea0003800000 */
[----:B------:R-:W-:Y:S02]  /*10b80*/  SHF.R.U32.HI R5, RZ, 0x10, R5 ;  /* 0x00000010ff057819 */ /* 0x000fe40000011605 */
[----:B------:R-:W-:-:S04]  /*10b90*/  SHF.R.U32.HI R2, RZ, 0x10, R0 ;  /* 0x00000010ff027819 */ /* 0x000fc80000011600 */
[----:B------:R-:W-:-:S04]  /*10ba0*/  LOP3.LUT R5, R5, R2, RZ, 0xc0, !PT ;  /* 0x0000000205057212 */ /* 0x000fc800078ec0ff */
[----:B------:R-:W-:-:S13]  /*10bb0*/  ISETP.NE.AND P0, PT, R5, R2, PT ;  /* 0x000000020500720c */ /* 0x000fda0003f05270 */
[----:B------:R-:W-:Y:S05]  /*10bc0*/  @P0 BRA `(.L_x_15) ;  /* 0x0000000000300947 */ /* 0x000fea0003800000 */
[----:B------:R-:W-:Y:S01]  /*10bd0*/  R2UR UR4, R0 ;  /* 0x00000000000472ca */ /* 0x000fe200000e0000 */
[----:B------:R-:W-:Y:S01]  /*10be0*/  VOTEU.ANY UR5, UPT, PT ;  /* 0x0000000000057886 */ /* 0x000fe200038e0100 */
[----:B------:R-:W1:Y:S01]  /*10bf0*/  S2R R0, SR_LANEID ;  /* 0x0000000000007919 */ /* 0x000e620000000000 */
[----:B------:R-:W-:-:S10]  /*10c00*/  UFLO.U32 UR5, UR5 ;  /* 0x00000005000572bd */ /* 0x000fd400080e0000 */
[----:B------:R-:W-:-:S06]  /*10c10*/  ULOP3.LUT UR4, URZ, UR4, URZ, 0x33, !UPT ;  /* 0x00000004ff047292 */ /* 0x000fcc000f8e33ff */
[----:B------:R-:W-:-:S04]  /*10c20*/  IMAD.U32 R2, RZ, RZ, UR4 ;  /* 0x00000004ff027e24 */ /* 0x000fc8000f8e00ff */
[----:B------:R-:W2:Y:S02]  /*10c30*/  REDUX UR7, R2 ;  /* 0x00000000020773c4 */ /* 0x000ea40000000000 */
[----:B------:R3:W-:Y:S01]  /*10c40*/  UTCATOMSWS.AND URZ, UR4 ;  /* 0x0000000400ff79e3 */ /* 0x0007e20008000000 */
[----:B-1----:R-:W-:Y:S01]  /*10c50*/  ISETP.EQ.U32.AND P0, PT, R0, UR5, PT ;  /* 0x0000000500007c0c */ /* 0x002fe2000bf02070 */
[----:B--2---:R-:W-:-:S12]  /*10c60*/  IMAD.U32 R0, RZ, RZ, UR7 ;  /* 0x00000007ff007e24 */ /* 0x004fd8000f8e00ff */
[----:B------:R3:W-:Y:S01]  /*10c70*/  @P0 ATOMS.AND RZ, [UR6], R0 ;  /* 0x00000000ffff098c */ /* 0x0007e2000a800006 */
[----:B------:R-:W-:Y:S05]  /*10c80*/  BRA `(.L_x_13) ;  /* 0x0000000000147947 */ /* 0x000fea0003800000 */
.L_x_15:
[----:B------:R-:W-:-:S07]  /*10c90*/  MOV R2, 0x10cb0 ;  /* 0x00010cb000027802 */ /* 0x000fce0000000f00 */
[----:B------:R-:W-:Y:S05]  /*10ca0*/  CALL.REL.NOINC `($__internal_0_$__cuda_sm10x_tcgen05_guardrail_trap_col_being_dealloced_not_returned_by_alloc) ;  /* 0x00000000002c7944 */ /* 0x000fea0003c00000 */
[----:B------:R-:W-:Y:S05]  /*10cb0*/  BRA `(.L_x_13) ;  /* 0x0000000000087947 */ /* 0x000fea0003800000 */
.L_x_14:
[----:B------:R-:W-:-:S07]  /*10cc0*/  MOV R2, 0x10ce0 ;  /* 0x00010ce000027802 */ /* 0x000fce0000000f00 */
[----:B------:R-:W-:Y:S05]  /*10cd0*/  CALL.REL.NOINC `($__internal_2_$__cuda_sm10x_tcgen05_guardrail_trap_unallocated_columns_being_dealloced) ;  /* 0x0000000000387944 */ /* 0x000fea0003c00000 */
.L_x_13:
[----:B------:R-:W-:Y:S01]  /*10ce0*/  NOP ;  /* 0x0000000000007918 */ /* 0x000fe20000000000 */
[----:B---3--:R-:W-:Y:S05]  /*10cf0*/  EXIT ;  /* 0x000000000000794d */ /* 0x008fea0003800000 */
.L_x_9:
[----:B------:R-:W1:Y:S02]  /*10d00*/  SYNCS.PHASECHK.TRANS64.TRYWAIT P3, [UR40], R126 ;  /* 0x0000007eff0075a7 */ /* 0x000e640008061128 */
[----:B-1----:R-:W-:Y:S05]  /*10d10*/  @!P3 BRA `(.L_x_9) ;  /* 0xfffffffc00f8b947 */ /* 0x002fea000383ffff */
[----:B------:R-:W-:Y:S05]  /*10d20*/  BRA `(.L_x_16) ;  /* 0xffffffbc00387947 */ /* 0x000fea000383ffff */
.L_x_12:
[----:B------:R-:W1:Y:S02]  /*10d30*/  SYNCS.PHASECHK.TRANS64.TRYWAIT P0, [UR30], R2 ;  /* 0x00000002ff0075a7 */ /* 0x000e64000800111e */
[----:B-1----:R-:W-:Y:S05]  /*10d40*/  @!P0 BRA `(.L_x_12) ;  /* 0xfffffffc00f88947 */ /* 0x002fea000383ffff */
[----:B------:R-:W-:Y:S05]  /*10d50*/  BRA `(.L_x_11) ;  /* 0xffffffdc00147947 */ /* 0x000fea000383ffff */
        .weak           $__internal_0_$__cuda_sm10x_tcgen05_guardrail_trap_col_being_dealloced_not_returned_by_alloc
        .type           $__internal_0_$__cuda_sm10x_tcgen05_guardrail_trap_col_being_dealloced_not_returned_by_alloc,@function
        .size           $__internal_0_$__cuda_sm10x_tcgen05_guardrail_trap_col_being_dealloced_not_returned_by_alloc,($__internal_1_$__cuda_sm10x_tcgen05_guardrail_trap_phase_invalid_during_alloc - $__internal_0_$__cuda_sm10x_tcgen05_guardrail_trap_col_being_dealloced_not_returned_by_alloc)
$__internal_0_$__cuda_sm10x_tcgen05_guardrail_trap_col_being_dealloced_not_returned_by_alloc:
[----:B------:R-:W-:Y:S05]  /*10d60*/  BPT.TRAP 0x1 ;  /* 0x000000040000795c */ /* 0x000fea0000300000 */
[----:B------:R-:W-:-:S04]  /*10d70*/  IMAD.MOV.U32 R3, RZ, RZ, 0x0 ;  /* 0x00000000ff037424 */ /* 0x000fc800078e00ff */
[----:B------:R-:W-:Y:S05]  /*10d80*/  RET.REL.NODEC R2 `(matmul_kernel) ;  /* 0xfffffef0029c7950 */ /* 0x000fea0003c3ffff */
        .weak           $__internal_1_$__cuda_sm10x_tcgen05_guardrail_trap_phase_invalid_during_alloc
        .type           $__internal_1_$__cuda_sm10x_tcgen05_guardrail_trap_phase_invalid_during_alloc,@function
        .size           $__internal_1_$__cuda_sm10x_tcgen05_guardrail_trap_phase_invalid_during_alloc,($__internal_2_$__cuda_sm10x_tcgen05_guardrail_trap_unallocated_columns_being_dealloced - $__internal_1_$__cuda_sm10x_tcgen05_guardrail_trap_phase_invalid_during_alloc)
$__internal_1_$__cuda_sm10x_tcgen05_guardrail_trap_phase_invalid_during_alloc:
[----:B------:R-:W-:Y:S05]  /*10d90*/  BPT.TRAP 0x1 ;  /* 0x000000040000795c */ /* 0x000fea0000300000 */
[----:B------:R-:W-:-:S04]  /*10da0*/  IMAD.MOV.U32 R3, RZ, RZ, 0x0 ;  /* 0x00000000ff037424 */ /* 0x000fc800078e00ff */
[----:B------:R-:W-:Y:S05]  /*10db0*/  RET.REL.NODEC R2 `(matmul_kernel) ;  /* 0xfffffef002907950 */ /* 0x000fea0003c3ffff */
        .weak           $__internal_2_$__cuda_sm10x_tcgen05_guardrail_trap_unallocated_columns_being_dealloced
        .type           $__internal_2_$__cuda_sm10x_tcgen05_guardrail_trap_unallocated_columns_being_dealloced,@function
        .size           $__internal_2_$__cuda_sm10x_tcgen05_guardrail_trap_unallocated_columns_being_dealloced,(.L_x_20 - $__internal_2_$__cuda_sm10x_tcgen05_guardrail_trap_unallocated_columns_being_dealloced)
$__internal_2_$__cuda_sm10x_tcgen05_guardrail_trap_unallocated_columns_being_dealloced:
[----:B------:R-:W-:Y:S05]  /*10dc0*/  BPT.TRAP 0x1 ;  /* 0x000000040000795c */ /* 0x000fea0000300000 */
[----:B------:R-:W-:-:S04]  /*10dd0*/  IMAD.MOV.U32 R3, RZ, RZ, 0x0 ;  /* 0x00000000ff037424 */ /* 0x000fc800078e00ff */
[----:B------:R-:W-:Y:S05]  /*10de0*/  RET.REL.NODEC R2 `(matmul_kernel) ;  /* 0xfffffef002847950 */ /* 0x000fea0003c3ffff */
.L_x_17:
[----:B------:R-:W-:-:S00]  /*10df0*/  BRA `(.L_x_17) ;  /* 0xfffffffc00fc7947 */ /* 0x000fc0000383ffff */
[----:B------:R-:W-:-:S00]  /*10e00*/  NOP ;  /* 0x0000000000007918 */ /* 0x000fc00000000000 */
[----:B------:R-:W-:-:S00]  /*10e10*/  NOP ;  /* 0x0000000000007918 */ /* 0x000fc00000000000 */
[----:B------:R-:W-:-:S00]  /*10e20*/  NOP ;  /* 0x0000000000007918 */ /* 0x000fc00000000000 */
[----:B------:R-:W-:-:S00]  /*10e30*/  NOP ;  /* 0x0000000000007918 */ /* 0x000fc00000000000 */
[----:B------:R-:W-:-:S00]  /*10e40*/  NOP ;  /* 0x0000000000007918 */ /* 0x000fc00000000000 */
[----:B------:R-:W-:-:S00]  /*10e50*/  NOP ;  /* 0x0000000000007918 */ /* 0x000fc00000000000 */
[----:B------:R-:W-:-:S00]  /*10e60*/  NOP ;  /* 0x0000000000007918 */ /* 0x000fc00000000000 */
[----:B------:R-:W-:-:S00]  /*10e70*/  NOP ;  /* 0x0000000000007918 */ /* 0x000fc00000000000 */
.L_x_20:


//--------------------- .nv.shared.matmul_kernel  --------------------------
	.section	.nv.shared.matmul_kernel,"aw",@nobits
	.sectionflags	@""
	.align	16
	.zero		1024


//--------------------- .nv.shared.reserved.0     --------------------------
	.section	.nv.shared.reserved.0,"aw",@nobits
	.align	8
	.weak		__nv_reservedSMEM_offset_0_alias
	.size		__nv_reservedSMEM_offset_0_alias, 0, 64
	.other		__nv_reservedSMEM_offset_0_alias,@"STO_CUDA_RESERVED_SHARED STV_DEFAULT"
__nv_reservedSMEM_offset_0_alias:
	.zero		0
.nv.shared.reserved.0:
	.zero		64
	.weak		__nv_reservedSMEM_allocation_phase
	.type		__nv_reservedSMEM_allocation_phase,@object
	.size		__nv_reservedSMEM_allocation_phase,(.L_0 - __nv_reservedSMEM_allocation_phase)
__nv_reservedSMEM_allocation_phase:
	.zero		1
.L_0:
	.zero		7
	.weak		__nv_reservedSMEM_devtool_atexit_pc
	.type		__nv_reservedSMEM_devtool_atexit_pc,@object
	.size		__nv_reservedSMEM_devtool_atexit_pc,(__nv_reservedSMEM_allocation_mask - __nv_reservedSMEM_devtool_atexit_pc)
__nv_reservedSMEM_devtool_atexit_pc:
	.zero		8
	.weak		__nv_reservedSMEM_allocation_mask
	.type		__nv_reservedSMEM_allocation_mask,@object
	.size		__nv_reservedSMEM_allocation_mask,(.L_2 - __nv_reservedSMEM_allocation_mask)
__nv_reservedSMEM_allocation_mask:
	.zero		4
.L_2:


//--------------------- .nv.constant0.matmul_kernel --------------------------
	.section	.nv.constant0.matmul_kernel,"a",@progbits
	.sectionflags	@""
	.align	4
.nv.constant0.matmul_kernel:
	.zero		976


//--------------------- SYMBOLS --------------------------

	.type		.nv.reservedSmem.offset0,@object
	.size		.nv.reservedSmem.offset0,0x4
	.type		.nv.reservedSmem.cap,@object
	.size		.nv.reservedSmem.cap,0x4
